	.headerflags	@"EF_CUDA_TEXMODE_UNIFIED EF_CUDA_64BIT_ADDRESS EF_CUDA_SM86 EF_CUDA_VIRTUAL_SM(EF_CUDA_SM86)"
	.elftype	@"ET_EXEC"


//--------------------- .nv.info                  --------------------------
	.section	.nv.info,"",@"SHT_CUDA_INFO"
	.align	4


	//----- nvinfo : EIATTR_REGCOUNT
	.align		4
        /*0000*/ 	.byte	0x04, 0x2f
        /*0002*/ 	.short	(.L_1 - .L_0)
	.align		4
.L_0:
        /*0004*/ 	.word	index@(triton__0d1d2d3d4d5d6de7de)
        /*0008*/ 	.word	0x00000040


	//----- nvinfo : EIATTR_MAX_STACK_SIZE
	.align		4
.L_1:
        /*000c*/ 	.byte	0x04, 0x23
        /*000e*/ 	.short	(.L_3 - .L_2)
	.align		4
.L_2:
        /*0010*/ 	.word	index@(triton__0d1d2d3d4d5d6de7de)
        /*0014*/ 	.word	0x00000000


	//----- nvinfo : EIATTR_MIN_STACK_SIZE
	.align		4
.L_3:
        /*0018*/ 	.byte	0x04, 0x12
        /*001a*/ 	.short	(.L_5 - .L_4)
	.align		4
.L_4:
        /*001c*/ 	.word	index@(triton__0d1d2d3d4d5d6de7de)
        /*0020*/ 	.word	0x00000000


	//----- nvinfo : EIATTR_FRAME_SIZE
	.align		4
.L_5:
        /*0024*/ 	.byte	0x04, 0x11
        /*0026*/ 	.short	(.L_7 - .L_6)
	.align		4
.L_6:
        /*0028*/ 	.word	index@(triton__0d1d2d3d4d5d6de7de)
        /*002c*/ 	.word	0x00000000
.L_7:


//--------------------- .nv.info.triton__0d1d2d3d4d5d6de7de --------------------------
	.section	.nv.info.triton__0d1d2d3d4d5d6de7de,"",@"SHT_CUDA_INFO"
	.align	4


	//----- nvinfo : EIATTR_CUDA_API_VERSION
	.align		4
        /*0000*/ 	.byte	0x04, 0x37
        /*0002*/ 	.short	(.L_9 - .L_8)
.L_8:
        /*0004*/ 	.word	0x0000007b


	//----- nvinfo : EIATTR_SW2861232_WAR
	.align		4
.L_9:
        /*0008*/ 	.byte	0x01, 0x35
	.zero		2


	//----- nvinfo : EIATTR_PARAM_CBANK
	.align		4
        /*000c*/ 	.byte	0x04, 0x0a
        /*000e*/ 	.short	(.L_11 - .L_10)
	.align		4
.L_10:
        /*0010*/ 	.word	index@(.nv.constant0.triton__0d1d2d3d4d5d6de7de)
        /*0014*/ 	.short	0x0160
        /*0016*/ 	.short	0x0038


	//----- nvinfo : EIATTR_CBANK_PARAM_SIZE
	.align		4
.L_11:
        /*0018*/ 	.byte	0x03, 0x19
        /*001a*/ 	.short	0x0038


	//----- nvinfo : EIATTR_KPARAM_INFO
	.align		4
        /*001c*/ 	.byte	0x04, 0x17
        /*001e*/ 	.short	(.L_13 - .L_12)
.L_12:
        /*0020*/ 	.word	0x00000000
        /*0024*/ 	.short	0x0007
        /*0026*/ 	.short	0x0034
        /*0028*/ 	.byte	0x00, 0xf0, 0x11, 0x00


	//----- nvinfo : EIATTR_KPARAM_INFO
	.align		4
.L_13:
        /*002c*/ 	.byte	0x04, 0x17
        /*002e*/ 	.short	(.L_15 - .L_14)
.L_14:
        /*0030*/ 	.word	0x00000000
        /*0034*/ 	.short	0x0006
        /*0036*/ 	.short	0x0030
        /*0038*/ 	.byte	0x00, 0xf0, 0x11, 0x00


	//----- nvinfo : EIATTR_KPARAM_INFO
	.align		4
.L_15:
        /*003c*/ 	.byte	0x04, 0x17
        /*003e*/ 	.short	(.L_17 - .L_16)
.L_16:
        /*0040*/ 	.word	0x00000000
        /*0044*/ 	.short	0x0005
        /*0046*/ 	.short	0x0028
        /*0048*/ 	.byte	0x00, 0xf0, 0x21, 0x00


	//----- nvinfo : EIATTR_KPARAM_INFO
	.align		4
.L_17:
        /*004c*/ 	.byte	0x04, 0x17
        /*004e*/ 	.short	(.L_19 - .L_18)
.L_18:
        /*0050*/ 	.word	0x00000000
        /*0054*/ 	.short	0x0004
        /*0056*/ 	.short	0x0020
        /*0058*/ 	.byte	0x00, 0xf0, 0x21, 0x00


	//----- nvinfo : EIATTR_KPARAM_INFO
	.align		4
.L_19:
        /*005c*/ 	.byte	0x04, 0x17
        /*005e*/ 	.short	(.L_21 - .L_20)
.L_20:
        /*0060*/ 	.word	0x00000000
        /*0064*/ 	.short	0x0003
        /*0066*/ 	.short	0x0018
        /*0068*/ 	.byte	0x00, 0xf0, 0x21, 0x00


	//----- nvinfo : EIATTR_KPARAM_INFO
	.align		4
.L_21:
        /*006c*/ 	.byte	0x04, 0x17
        /*006e*/ 	.short	(.L_23 - .L_22)
.L_22:
        /*0070*/ 	.word	0x00000000
        /*0074*/ 	.short	0x0002
        /*0076*/ 	.short	0x0010
        /*0078*/ 	.byte	0x00, 0xf0, 0x21, 0x00


	//----- nvinfo : EIATTR_KPARAM_INFO
	.align		4
.L_23:
        /*007c*/ 	.byte	0x04, 0x17
        /*007e*/ 	.short	(.L_25 - .L_24)
.L_24:
        /*0080*/ 	.word	0x00000000
        /*0084*/ 	.short	0x0001
        /*0086*/ 	.short	0x0008
        /*0088*/ 	.byte	0x00, 0xf0, 0x21, 0x00


	//----- nvinfo : EIATTR_KPARAM_INFO
	.align		4
.L_25:
        /*008c*/ 	.byte	0x04, 0x17
        /*008e*/ 	.short	(.L_27 - .L_26)
.L_26:
        /*0090*/ 	.word	0x00000000
        /*0094*/ 	.short	0x0000
        /*0096*/ 	.short	0x0000
        /*0098*/ 	.byte	0x00, 0xf0, 0x21, 0x00


	//----- nvinfo : EIATTR_MAXREG_COUNT
	.align		4
.L_27:
        /*009c*/ 	.byte	0x03, 0x1b
        /*009e*/ 	.short	0x00ff


	//----- nvinfo : EIATTR_EXIT_INSTR_OFFSETS
	.align		4
        /*00a0*/ 	.byte	0x04, 0x1c
        /*00a2*/ 	.short	(.L_29 - .L_28)


	//   ....[0]....
.L_28:
        /*00a4*/ 	.word	0x00002c90


	//   ....[1]....
        /*00a8*/ 	.word	0x00002cb0


	//----- nvinfo : EIATTR_MAX_THREADS
	.align		4
.L_29:
        /*00ac*/ 	.byte	0x04, 0x05
        /*00ae*/ 	.short	(.L_31 - .L_30)
.L_30:
        /*00b0*/ 	.word	0x00000100
        /*00b4*/ 	.word	0x00000001
        /*00b8*/ 	.word	0x00000001
.L_31:


//--------------------- .nv.rel.action            --------------------------
	.section	.nv.rel.action,"",@"SHT_CUDA_RELOCINFO"
	.align	8
	.sectionentsize	8
        /*0000*/ 	.byte	0x73, 0x00, 0x00, 0x00, 0x00, 0x00, 0x00, 0x00, 0x00, 0x00, 0x00, 0x11, 0x25, 0x00, 0x05, 0x36


//--------------------- .nv.constant0.triton__0d1d2d3d4d5d6de7de --------------------------
	.section	.nv.constant0.triton__0d1d2d3d4d5d6de7de,"a",@progbits
	.align	4
.nv.constant0.triton__0d1d2d3d4d5d6de7de:
	.zero		408


//--------------------- .text.triton__0d1d2d3d4d5d6de7de --------------------------
	.section	.text.triton__0d1d2d3d4d5d6de7de,"ax",@progbits
	.sectionflags	@"SHF_BARRIERS=1"
	.sectioninfo	@"SHI_REGISTERS=64"
	.align	128
        .global         triton__0d1d2d3d4d5d6de7de
        .type           triton__0d1d2d3d4d5d6de7de,@function
        .size           triton__0d1d2d3d4d5d6de7de,(.L_x_1 - triton__0d1d2d3d4d5d6de7de)
        .other          triton__0d1d2d3d4d5d6de7de,@"STO_CUDA_ENTRY STV_DEFAULT"
triton__0d1d2d3d4d5d6de7de:
.text.triton__0d1d2d3d4d5d6de7de:
[----:B------:R-:W-:-:S02]  /*0000*/  IMAD.MOV.U32 R1, RZ, RZ, c[0x0][0x28] ;  /* 0x00000a00ff017624 */ /* 0x000fc400078e00ff */
[----:B------:R-:W0:Y:S01]  /*0010*/  S2R R9, SR_TID.X ;  /* 0x0000000000097919 */ /* 0x000e220000002100 */
[----:B------:R-:W-:Y:S01]  /*0020*/  IMAD.MOV.U32 R53, RZ, RZ, 0x2 ;  /* 0x00000002ff357424 */ /* 0x000fe200078e00ff */
[----:B------:R-:W-:Y:S01]  /*0030*/  ULDC.64 UR4, c[0x0][0x118] ;  /* 0x0000460000047ab9 */ /* 0x000fe20000000a00 */
[----:B------:R-:W-:Y:S01]  /*0040*/  IMAD.MOV.U32 R55, RZ, RZ, 0x4 ;  /* 0x00000004ff377424 */ /* 0x000fe200078e00ff */
[----:B------:R-:W1:Y:S01]  /*0050*/  S2R R4, SR_CTAID.Y ;  /* 0x0000000000047919 */ /* 0x000e620000002600 */
[----:B------:R-:W-:-:S03]  /*0060*/  CS2R R14, SRZ ;  /* 0x00000000000e7805 */ /* 0x000fc6000001ff00 */
[----:B------:R-:W2:Y:S01]  /*0070*/  S2R R44, SR_CTAID.X ;  /* 0x00000000002c7919 */ /* 0x000ea20000002500 */
[--C-:B0-----:R-:W-:Y:S01]  /*0080*/  SHF.R.U32.HI R0, RZ, 0x5, R9.reuse ;  /* 0x00000005ff007819 */ /* 0x101fe20000011609 */
[----:B------:R-:W-:Y:S01]  /*0090*/  IMAD.SHL.U32 R41, R9, 0x8, RZ ;  /* 0x0000000809297824 */ /* 0x000fe200078e00ff */
[----:B------:R-:W-:Y:S02]  /*00a0*/  SHF.R.U32.HI R2, RZ, 0x3, R9 ;  /* 0x00000003ff027819 */ /* 0x000fe40000011609 */
[----:B------:R-:W-:Y:S01]  /*00b0*/  SGXT.U32 R3, R0, 0x3 ;  /* 0x000000030003781a */ /* 0x000fe20000000000 */
[----:B-1----:R-:W-:Y:S01]  /*00c0*/  IMAD.SHL.U32 R4, R4, 0x40, RZ ;  /* 0x0000004004047824 */ /* 0x002fe200078e00ff */
[----:B------:R-:W-:Y:S01]  /*00d0*/  SGXT.U32 R0, R2, 0x2 ;  /* 0x000000020200781a */ /* 0x000fe20000000000 */
[----:B--2---:R-:W-:Y:S01]  /*00e0*/  IMAD.SHL.U32 R44, R44, 0x40, RZ ;  /* 0x000000402c2c7824 */ /* 0x004fe200078e00ff */
[----:B------:R-:W-:Y:S01]  /*00f0*/  LOP3.LUT R41, R41, 0x38, RZ, 0xc0, !PT ;  /* 0x0000003829297812 */ /* 0x000fe200078ec0ff */
[----:B------:R-:W-:-:S05]  /*0100*/  IMAD.SHL.U32 R3, R3, 0x4, RZ ;  /* 0x0000000403037824 */ /* 0x000fca00078e00ff */
[----:B------:R-:W-:-:S04]  /*0110*/  LOP3.LUT R0, R3, R0, RZ, 0xfc, !PT ;  /* 0x0000000003007212 */ /* 0x000fc800078efcff */
[----:B------:R-:W-:-:S04]  /*0120*/  LOP3.LUT R2, R4, R0, RZ, 0xfc, !PT ;  /* 0x0000000004027212 */ /* 0x000fc800078efcff */
[----:B------:R-:W-:-:S04]  /*0130*/  SHF.R.S32.HI R5, RZ, 0x1f, R2 ;  /* 0x0000001fff057819 */ /* 0x000fc80000011402 */
[CC--:B------:R-:W-:Y:S02]  /*0140*/  LEA.HI R6, R5.reuse, R2.reuse, RZ, 0x9 ;  /* 0x0000000205067211 */ /* 0x0c0fe400078f48ff */
[----:B------:R-:W-:Y:S02]  /*0150*/  LEA.HI R5, R5, R2, RZ, 0xb ;  /* 0x0000000205057211 */ /* 0x000fe400078f58ff */
[----:B------:R-:W-:Y:S02]  /*0160*/  SHF.R.S32.HI R3, RZ, 0x9, R6 ;  /* 0x00000009ff037819 */ /* 0x000fe40000011406 */
[----:B------:R-:W-:Y:S01]  /*0170*/  LOP3.LUT R11, R6, 0xfffe00, RZ, 0xc0, !PT ;  /* 0x00fffe00060b7812 */ /* 0x000fe200078ec0ff */
[----:B------:R-:W-:Y:S01]  /*0180*/  IMAD.SHL.U32 R12, R5, 0x80, RZ ;  /* 0x00000080050c7824 */ /* 0x000fe200078e00ff */
[----:B------:R-:W-:-:S03]  /*0190*/  LEA.HI R7, R3, R3, RZ, 0x2 ;  /* 0x0000000303077211 */ /* 0x000fc600078f10ff */
[----:B------:R-:W-:Y:S01]  /*01a0*/  IMAD.IADD R20, R2, 0x1, -R11 ;  /* 0x0000000102147824 */ /* 0x000fe200078e0a0b */
[----:B------:R-:W-:Y:S01]  /*01b0*/  LOP3.LUT R8, R7, 0xfffffffc, RZ, 0xc0, !PT ;  /* 0xfffffffc07087812 */ /* 0x000fe200078ec0ff */
[----:B------:R-:W-:Y:S01]  /*01c0*/  CS2R R10, SRZ ;  /* 0x00000000000a7805 */ /* 0x000fe2000001ff00 */
[----:B------:R-:W-:Y:S02]  /*01d0*/  LOP3.LUT R7, R5, 0xfff800, RZ, 0xc0, !PT ;  /* 0x00fff80005077812 */ /* 0x000fe400078ec0ff */
[----:B------:R-:W-:Y:S01]  /*01e0*/  LOP3.LUT R5, R44, R41, RZ, 0xfc, !PT ;  /* 0x000000292c057212 */ /* 0x000fe200078efcff */
[----:B------:R-:W-:Y:S01]  /*01f0*/  IMAD.IADD R8, R3, 0x1, -R8 ;  /* 0x0000000103087824 */ /* 0x000fe200078e0a08 */
[----:B------:R-:W-:Y:S01]  /*0200*/  LOP3.LUT R6, R12, 0xfffc0000, RZ, 0xc0, !PT ;  /* 0xfffc00000c067812 */ /* 0x000fe200078ec0ff */
[----:B------:R-:W-:Y:S01]  /*0210*/  IMAD.IADD R7, R2, 0x1, -R7 ;  /* 0x0000000102077824 */ /* 0x000fe200078e0a07 */
[----:B------:R-:W-:Y:S01]  /*0220*/  IADD3 R21, R5, -0x80, RZ ;  /* 0xffffff8005157810 */ /* 0x000fe20007ffe0ff */
[----:B------:R-:W-:Y:S01]  /*0230*/  CS2R R12, SRZ ;  /* 0x00000000000c7805 */ /* 0x000fe2000001ff00 */
[----:B------:R-:W-:Y:S01]  /*0240*/  ISETP.GE.AND P2, PT, R8, 0x2, PT ;  /* 0x000000020800780c */ /* 0x000fe20003f46270 */
[----:B------:R-:W-:Y:S01]  /*0250*/  IMAD R22, R7, 0x100, R6 ;  /* 0x0000010007167824 */ /* 0x000fe200078e0206 */
[----:B------:R-:W-:Y:S01]  /*0260*/  CS2R R8, SRZ ;  /* 0x0000000000087805 */ /* 0x000fe2000001ff00 */
[----:B------:R-:W-:Y:S01]  /*0270*/  IMAD R7, R20, 0x100, R5 ;  /* 0x0000010014077824 */ /* 0x000fe200078e0205 */
[----:B------:R-:W-:Y:S01]  /*0280*/  ISETP.GT.AND P0, PT, R5, 0x7f, !P2 ;  /* 0x0000007f0500780c */ /* 0x000fe20005704270 */
[----:B------:R-:W-:-:S03]  /*0290*/  IMAD.IADD R16, R22, 0x1, R21 ;  /* 0x0000000116107824 */ /* 0x000fc600078e0215 */
[----:B------:R-:W-:Y:S01]  /*02a0*/  ISETP.LT.AND P5, PT, R5, 0x100, P0 ;  /* 0x000001000500780c */ /* 0x000fe200007a1270 */
[----:B------:R-:W-:Y:S01]  /*02b0*/  IMAD.WIDE R16, R16, R53, c[0x0][0x160] ;  /* 0x0000580010107625 */ /* 0x000fe200078e0235 */
[----:B------:R-:W-:Y:S02]  /*02c0*/  IADD3 R18, R7, -0x80, RZ ;  /* 0xffffff8007127810 */ /* 0x000fe40007ffe0ff */
[C---:B------:R-:W-:Y:S01]  /*02d0*/  ISETP.LT.AND P6, PT, R5.reuse, 0x100, !P2 ;  /* 0x000001000500780c */ /* 0x040fe200057c1270 */
[----:B------:R-:W-:Y:S02]  /*02e0*/  IMAD.IADD R22, R5, 0x1, R22 ;  /* 0x0000000105167824 */ /* 0x000fe400078e0216 */
[----:B------:R-:W-:-:S06]  /*02f0*/  IMAD.WIDE R18, R18, R55, c[0x0][0x170] ;  /* 0x00005c0012127625 */ /* 0x000fcc00078e0237 */
[----:B------:R0:W2:Y:S01]  /*0300*/  @P5 LDG.E.EL.128 R8, [R16.64] ;  /* 0x0000000410085981 */ /* 0x0000a2000c2e1d00 */
[----:B------:R-:W-:Y:S01]  /*0310*/  CS2R R28, SRZ ;  /* 0x00000000001c7805 */ /* 0x000fe2000001ff00 */
[----:B------:R-:W-:Y:S01]  /*0320*/  CS2R R30, SRZ ;  /* 0x00000000001e7805 */ /* 0x000fe2000001ff00 */
[----:B------:R-:W-:Y:S01]  /*0330*/  IMAD.WIDE R22, R22, R53, c[0x0][0x160] ;  /* 0x0000580016167625 */ /* 0x000fe200078e0235 */
[----:B------:R1:W3:Y:S01]  /*0340*/  @P5 LDG.E.EL.128 R12, [R18.64] ;  /* 0x00000004120c5981 */ /* 0x0002e2000c2e1d00 */
[----:B------:R-:W-:Y:S01]  /*0350*/  CS2R R24, SRZ ;  /* 0x0000000000187805 */ /* 0x000fe2000001ff00 */
[----:B------:R-:W-:Y:S01]  /*0360*/  CS2R R26, SRZ ;  /* 0x00000000001a7805 */ /* 0x000fe2000001ff00 */
[C---:B------:R-:W-:Y:S01]  /*0370*/  IMAD.WIDE R34, R7.reuse, R55, c[0x0][0x168] ;  /* 0x00005a0007227625 */ /* 0x040fe200078e0237 */
[----:B------:R4:W5:Y:S04]  /*0380*/  @P6 LDG.E.EL.128 R28, [R22.64] ;  /* 0x00000004161c6981 */ /* 0x000968000c2e1d00 */
[----:B------:R4:W5:Y:S01]  /*0390*/  @P6 LDG.E.EL.128 R24, [R34.64] ;  /* 0x0000000422186981 */ /* 0x000962000c2e1d00 */
[----:B------:R-:W-:Y:S01]  /*03a0*/  IADD3 R38, R7, -0x7c, RZ ;  /* 0xffffff8407267810 */ /* 0x000fe20007ffe0ff */
[----:B0-----:R-:W-:Y:S01]  /*03b0*/  CS2R R16, SRZ ;  /* 0x0000000000107805 */ /* 0x001fe2000001ff00 */
[----:B-1----:R-:W-:-:S03]  /*03c0*/  CS2R R18, SRZ ;  /* 0x0000000000127805 */ /* 0x002fc6000001ff00 */
[----:B------:R-:W-:-:S05]  /*03d0*/  IMAD.WIDE R38, R38, R55, c[0x0][0x170] ;  /* 0x00005c0026267625 */ /* 0x000fca00078e0237 */
[----:B------:R2:W5:Y:S01]  /*03e0*/  @P5 LDG.E.EL.128 R16, [R38.64] ;  /* 0x0000000426105981 */ /* 0x000562000c2e1d00 */
[----:B------:R-:W-:Y:S01]  /*03f0*/  LOP3.LUT R49, R44, 0x4, R41, 0xfe, !PT ;  /* 0x000000042c317812 */ /* 0x000fe200078efe29 */
[----:B------:R-:W-:Y:S01]  /*0400*/  CS2R R32, SRZ ;  /* 0x0000000000207805 */ /* 0x000fe2000001ff00 */
[----:B----4-:R-:W-:-:S03]  /*0410*/  CS2R R34, SRZ ;  /* 0x0000000000227805 */ /* 0x010fc6000001ff00 */
[----:B------:R-:W-:-:S04]  /*0420*/  IMAD R36, R20, 0x100, R49 ;  /* 0x0000010014247824 */ /* 0x000fc800078e0231 */
[----:B------:R-:W-:-:S05]  /*0430*/  IMAD.WIDE R36, R36, R55, c[0x0][0x168] ;  /* 0x00005a0024247625 */ /* 0x000fca00078e0237 */
[----:B------:R3:W4:Y:S01]  /*0440*/  @P6 LDG.E.EL.128 R32, [R36.64] ;  /* 0x0000000424206981 */ /* 0x000722000c2e1d00 */
[----:B------:R-:W-:-:S04]  /*0450*/  LOP3.LUT R45, R4, 0x20, R0, 0xfe, !PT ;  /* 0x00000020042d7812 */ /* 0x000fc800078efe00 */
[----:B------:R-:W-:-:S04]  /*0460*/  SHF.R.S32.HI R22, RZ, 0x1f, R45 ;  /* 0x0000001fff167819 */ /* 0x000fc8000001142d */
[CC--:B------:R-:W-:Y:S02]  /*0470*/  LEA.HI R20, R22.reuse, R45.reuse, RZ, 0x9 ;  /* 0x0000002d16147211 */ /* 0x0c0fe400078f48ff */
[----:B------:R-:W-:Y:S02]  /*0480*/  LEA.HI R22, R22, R45, RZ, 0xb ;  /* 0x0000002d16167211 */ /* 0x000fe400078f58ff */
[----:B------:R-:W-:-:S03]  /*0490*/  SHF.R.S32.HI R40, RZ, 0x9, R20 ;  /* 0x00000009ff287819 */ /* 0x000fc60000011414 */
[----:B------:R-:W-:Y:S01]  /*04a0*/  IMAD.SHL.U32 R43, R22, 0x80, RZ ;  /* 0x00000080162b7824 */ /* 0x000fe200078e00ff */
[----:B------:R-:W-:-:S04]  /*04b0*/  LEA.HI R23, R40, R40, RZ, 0x2 ;  /* 0x0000002828177211 */ /* 0x000fc800078f10ff */
[----:B------:R-:W-:Y:S02]  /*04c0*/  LOP3.LUT R23, R23, 0xfffffffc, RZ, 0xc0, !PT ;  /* 0xfffffffc17177812 */ /* 0x000fe400078ec0ff */
[----:B------:R-:W-:-:S03]  /*04d0*/  LOP3.LUT R43, R43, 0xfffc0000, RZ, 0xc0, !PT ;  /* 0xfffc00002b2b7812 */ /* 0x000fc600078ec0ff */
[----:B------:R-:W-:-:S05]  /*04e0*/  IMAD.IADD R40, R40, 0x1, -R23 ;  /* 0x0000000128287824 */ /* 0x000fca00078e0a17 */
[----:B------:R-:W-:-:S04]  /*04f0*/  ISETP.GE.AND P1, PT, R40, 0x2, PT ;  /* 0x000000022800780c */ /* 0x000fc80003f26270 */
[----:B------:R-:W-:-:S04]  /*0500*/  ISETP.GT.AND P3, PT, R5, 0x7f, !P1 ;  /* 0x0000007f0500780c */ /* 0x000fc80004f64270 */
[----:B------:R-:W-:Y:S02]  /*0510*/  ISETP.LT.AND P4, PT, R5, 0x100, P3 ;  /* 0x000001000500780c */ /* 0x000fe40001f81270 */
[----:B--2---:R-:W-:Y:S02]  /*0520*/  SEL R38, R8, RZ, P5 ;  /* 0x000000ff08267207 */ /* 0x004fe40002800000 */
[----:B------:R-:W-:Y:S02]  /*0530*/  SEL R39, R9, RZ, P5 ;  /* 0x000000ff09277207 */ /* 0x000fe40002800000 */
[----:B---3--:R-:W-:Y:S01]  /*0540*/  SEL R37, R12, RZ, P5 ;  /* 0x000000ff0c257207 */ /* 0x008fe20002800000 */
[----:B------:R-:W-:Y:S01]  /*0550*/  IMAD.U32 R8, R38, 0x10000, RZ ;  /* 0x0001000026087824 */ /* 0x000fe200078e00ff */
[----:B------:R-:W-:Y:S01]  /*0560*/  SEL R23, R13, RZ, P5 ;  /* 0x000000ff0d177207 */ /* 0x000fe20002800000 */
[----:B------:R-:W-:Y:S01]  /*0570*/  IMAD.U32 R9, R39, 0x10000, RZ ;  /* 0x0001000027097824 */ /* 0x000fe200078e00ff */
[----:B-----5:R-:W-:-:S02]  /*0580*/  SEL R51, R28, RZ, P6 ;  /* 0x000000ff1c337207 */ /* 0x020fc40003000000 */
[----:B------:R-:W-:Y:S02]  /*0590*/  LOP3.LUT R8, R8, 0x80000000, RZ, 0x3c, !PT ;  /* 0x8000000008087812 */ /* 0x000fe400078e3cff */
[----:B------:R-:W-:Y:S01]  /*05a0*/  SEL R50, R24, RZ, P6 ;  /* 0x000000ff18327207 */ /* 0x000fe20003000000 */
[----:B------:R-:W-:Y:S01]  /*05b0*/  IMAD.U32 R13, R51, 0x10000, RZ ;  /* 0x00010000330d7824 */ /* 0x000fe200078e00ff */
[----:B------:R-:W-:Y:S01]  /*05c0*/  SEL R14, R14, RZ, P5 ;  /* 0x000000ff0e0e7207 */ /* 0x000fe20002800000 */
[----:B------:R-:W-:Y:S01]  /*05d0*/  FFMA R12, R8, R37, RZ ;  /* 0x00000025080c7223 */ /* 0x000fe200000000ff */
[----:B------:R-:W-:Y:S02]  /*05e0*/  LOP3.LUT R9, R9, 0x80000000, RZ, 0x3c, !PT ;  /* 0x8000000009097812 */ /* 0x000fe400078e3cff */
[----:B------:R-:W-:Y:S02]  /*05f0*/  PRMT R8, R38, 0x7632, R8 ;  /* 0x0000763226087816 */ /* 0x000fe40000000008 */
[----:B------:R-:W-:Y:S01]  /*0600*/  FSEL R12, R12, RZ, P0 ;  /* 0x000000ff0c0c7208 */ /* 0x000fe20000000000 */
[----:B------:R-:W-:Y:S01]  /*0610*/  FFMA R9, R9, R14, RZ ;  /* 0x0000000e09097223 */ /* 0x000fe200000000ff */
[----:B------:R-:W-:Y:S01]  /*0620*/  SEL R29, R29, RZ, P6 ;  /* 0x000000ff1d1d7207 */ /* 0x000fe20003000000 */
[----:B------:R-:W-:Y:S01]  /*0630*/  IMAD.U32 R8, R8, 0x10000, RZ ;  /* 0x0001000008087824 */ /* 0x000fe200078e00ff */
[----:B------:R-:W-:Y:S01]  /*0640*/  LOP3.LUT R38, R20, 0xfffe00, RZ, 0xc0, !PT ;  /* 0x00fffe0014267812 */ /* 0x000fe200078ec0ff */
[----:B------:R-:W-:Y:S01]  /*0650*/  FFMA R50, R13, R50, R12 ;  /* 0x000000320d327223 */ /* 0x000fe2000000000c */
[----:B------:R-:W-:Y:S01]  /*0660*/  LOP3.LUT R12, R22, 0xfff800, RZ, 0xc0, !PT ;  /* 0x00fff800160c7812 */ /* 0x000fe200078ec0ff */
[----:B------:R-:W-:Y:S01]  /*0670*/  IMAD.U32 R52, R29, 0x10000, RZ ;  /* 0x000100001d347824 */ /* 0x000fe200078e00ff */
[----:B------:R-:W-:Y:S01]  /*0680*/  SEL R14, R26, RZ, P6 ;  /* 0x000000ff1a0e7207 */ /* 0x000fe20003000000 */
[----:B------:R-:W-:Y:S01]  /*0690*/  IMAD.IADD R38, R45, 0x1, -R38 ;  /* 0x000000012d267824 */ /* 0x000fe200078e0a26 */
[----:B------:R-:W-:Y:S01]  /*06a0*/  FSEL R9, R9, RZ, P0 ;  /* 0x000000ff09097208 */ /* 0x000fe20000000000 */
[----:B------:R-:W-:Y:S01]  /*06b0*/  IMAD.IADD R12, R45, 0x1, -R12 ;  /* 0x000000012d0c7824 */ /* 0x000fe200078e0a0c */
[----:B------:R-:W-:Y:S01]  /*06c0*/  SEL R36, R10, RZ, P5 ;  /* 0x000000ff0a247207 */ /* 0x000fe20002800000 */
[----:B------:R-:W-:Y:S01]  /*06d0*/  IMAD R42, R38, 0x100, R5 ;  /* 0x00000100262a7824 */ /* 0x000fe200078e0205 */
[----:B------:R-:W-:Y:S01]  /*06e0*/  LOP3.LUT R24, R8, 0x80000000, RZ, 0x3c, !PT ;  /* 0x8000000008187812 */ /* 0x000fe200078e3cff */
[----:B------:R-:W-:Y:S01]  /*06f0*/  IMAD R54, R12, 0x100, R43 ;  /* 0x000001000c367824 */ /* 0x000fe200078e022b */
[----:B------:R-:W-:Y:S01]  /*0700*/  SEL R37, R11, RZ, P5 ;  /* 0x000000ff0b257207 */ /* 0x000fe20002800000 */
[----:B------:R-:W-:Y:S01]  /*0710*/  FFMA R52, R52, R14, R9 ;  /* 0x0000000e34347223 */ /* 0x000fe20000000009 */
[----:B------:R-:W-:Y:S01]  /*0720*/  CS2R R10, SRZ ;  /* 0x00000000000a7805 */ /* 0x000fe2000001ff00 */
[----:B------:R-:W-:Y:S01]  /*0730*/  IMAD.IADD R20, R54, 0x1, R21 ;  /* 0x0000000136147824 */ /* 0x000fe200078e0215 */
[----:B------:R-:W-:Y:S01]  /*0740*/  CS2R R8, SRZ ;  /* 0x0000000000087805 */ /* 0x000fe2000001ff00 */
[----:B------:R-:W-:Y:S01]  /*0750*/  IADD3 R22, R42, -0x80, RZ ;  /* 0xffffff802a167810 */ /* 0x000fe20007ffe0ff */
[----:B------:R-:W-:Y:S01]  /*0760*/  FFMA R24, R24, R23, RZ ;  /* 0x0000001718187223 */ /* 0x000fe200000000ff */
[----:B------:R-:W-:Y:S01]  /*0770*/  IMAD.WIDE R20, R20, R53, c[0x0][0x160] ;  /* 0x0000580014147625 */ /* 0x000fe200078e0235 */
[----:B------:R-:W-:Y:S01]  /*0780*/  SEL R26, R15, RZ, P5 ;  /* 0x000000ff0f1a7207 */ /* 0x000fe20002800000 */
[----:B------:R-:W-:Y:S01]  /*0790*/  CS2R R12, SRZ ;  /* 0x00000000000c7805 */ /* 0x000fe2000001ff00 */
[----:B------:R-:W-:Y:S01]  /*07a0*/  CS2R R14, SRZ ;  /* 0x00000000000e7805 */ /* 0x000fe2000001ff00 */
[----:B------:R-:W-:Y:S01]  /*07b0*/  IMAD.WIDE R22, R22, R55, c[0x0][0x170] ;  /* 0x00005c0016167625 */ /* 0x000fe200078e0237 */
[----:B------:R0:W2:Y:S01]  /*07c0*/  @P4 LDG.E.EL.128 R8, [R20.64] ;  /* 0x0000000414084981 */ /* 0x0000a2000c2e1d00 */
[----:B------:R-:W-:-:S02]  /*07d0*/  SEL R28, R16, RZ, P5 ;  /* 0x000000ff101c7207 */ /* 0x000fc40002800000 */
[----:B------:R-:W-:Y:S01]  /*07e0*/  SEL R46, R17, RZ, P5 ;  /* 0x000000ff112e7207 */ /* 0x000fe20002800000 */
[----:B------:R1:W3:Y:S01]  /*07f0*/  @P4 LDG.E.EL.128 R12, [R22.64] ;  /* 0x00000004160c4981 */ /* 0x0002e2000c2e1d00 */
[----:B------:R-:W-:Y:S02]  /*0800*/  SEL R48, R18, RZ, P5 ;  /* 0x000000ff12307207 */ /* 0x000fe40002800000 */
[----:B------:R-:W-:Y:S02]  /*0810*/  SEL R47, R19, RZ, P5 ;  /* 0x000000ff132f7207 */ /* 0x000fe40002800000 */
[C---:B------:R-:W-:Y:S01]  /*0820*/  ISETP.LT.AND P5, PT, R5.reuse, 0x100, !P1 ;  /* 0x000001000500780c */ /* 0x040fe20004fa1270 */
[----:B------:R-:W-:Y:S01]  /*0830*/  IMAD.IADD R54, R5, 0x1, R54 ;  /* 0x0000000105367824 */ /* 0x000fe200078e0236 */
[----:B------:R-:W-:Y:S01]  /*0840*/  PRMT R51, R51, 0x7632, R51 ;  /* 0x0000763233337816 */ /* 0x000fe20000000033 */
[----:B------:R-:W-:Y:S01]  /*0850*/  CS2R R16, SRZ ;  /* 0x0000000000107805 */ /* 0x000fe2000001ff00 */
[----:B------:R-:W-:Y:S01]  /*0860*/  CS2R R18, SRZ ;  /* 0x0000000000127805 */ /* 0x000fe2000001ff00 */
[----:B0-----:R-:W-:Y:S01]  /*0870*/  IMAD.WIDE R20, R54, R53, c[0x0][0x160] ;  /* 0x0000580036147625 */ /* 0x001fe200078e0235 */
[----:B------:R-:W-:-:S02]  /*0880*/  PRMT R39, R39, 0x7632, R39 ;  /* 0x0000763227277816 */ /* 0x000fc40000000027 */
[----:B------:R-:W-:Y:S01]  /*0890*/  SEL R25, R25, RZ, P6 ;  /* 0x000000ff19197207 */ /* 0x000fe20003000000 */
[----:B------:R-:W-:Y:S01]  /*08a0*/  IMAD.U32 R51, R51, 0x10000, RZ ;  /* 0x0001000033337824 */ /* 0x000fe200078e00ff */
[----:B------:R-:W-:Y:S01]  /*08b0*/  FSEL R24, R24, RZ, P0 ;  /* 0x000000ff18187208 */ /* 0x000fe20000000000 */
[----:B------:R-:W-:Y:S01]  /*08c0*/  IMAD.U32 R39, R39, 0x10000, RZ ;  /* 0x0001000027277824 */ /* 0x000fe200078e00ff */
[----:B-1----:R-:W-:Y:S01]  /*08d0*/  CS2R R22, SRZ ;  /* 0x0000000000167805 */ /* 0x002fe2000001ff00 */
[----:B------:R0:W5:Y:S02]  /*08e0*/  @P5 LDG.E.EL.128 R16, [R20.64] ;  /* 0x0000000414105981 */ /* 0x000164000c2e1d00 */
[----:B------:R-:W-:Y:S01]  /*08f0*/  FFMA R61, R51, R25, R24 ;  /* 0x00000019333d7223 */ /* 0x000fe20000000018 */
[----:B------:R-:W-:Y:S01]  /*0900*/  IMAD.WIDE R24, R42, R55, c[0x0][0x168] ;  /* 0x00005a002a187625 */ /* 0x000fe200078e0237 */
[----:B------:R-:W-:Y:S01]  /*0910*/  LOP3.LUT R39, R39, 0x80000000, RZ, 0x3c, !PT ;  /* 0x8000000027277812 */ /* 0x000fe200078e3cff */
[----:B0-----:R-:W-:-:S02]  /*0920*/  CS2R R20, SRZ ;  /* 0x0000000000147805 */ /* 0x001fc4000001ff00 */
[----:B------:R-:W-:Y:S02]  /*0930*/  IMAD.U32 R51, R36, 0x10000, RZ ;  /* 0x0001000024337824 */ /* 0x000fe400078e00ff */
[----:B------:R-:W-:Y:S02]  /*0940*/  FFMA R26, R39, R26, RZ ;  /* 0x0000001a271a7223 */ /* 0x000fe400000000ff */
[----:B------:R0:W5:Y:S01]  /*0950*/  @P5 LDG.E.EL.128 R20, [R24.64] ;  /* 0x0000000418145981 */ /* 0x000162000c2e1d00 */
[----:B------:R-:W-:Y:S02]  /*0960*/  LOP3.LUT R39, R51, 0x80000000, RZ, 0x3c, !PT ;  /* 0x8000000033277812 */ /* 0x000fe400078e3cff */
[----:B------:R-:W-:-:S03]  /*0970*/  SEL R51, R30, RZ, P6 ;  /* 0x000000ff1e337207 */ /* 0x000fc60003000000 */
[----:B------:R-:W-:Y:S01]  /*0980*/  FFMA R28, R39, R28, RZ ;  /* 0x0000001c271c7223 */ /* 0x000fe200000000ff */
[----:B------:R-:W-:Y:S01]  /*0990*/  PRMT R29, R29, 0x7632, R29 ;  /* 0x000076321d1d7816 */ /* 0x000fe2000000001d */
[----:B------:R-:W-:Y:S01]  /*09a0*/  IMAD.U32 R39, R37, 0x10000, RZ ;  /* 0x0001000025277824 */ /* 0x000fe200078e00ff */
[----:B----4-:R-:W-:Y:S01]  /*09b0*/  SEL R32, R32, RZ, P6 ;  /* 0x000000ff20207207 */ /* 0x010fe20003000000 */
[----:B------:R-:W-:Y:S01]  /*09c0*/  IMAD.U32 R59, R51, 0x10000, RZ ;  /* 0x00010000333b7824 */ /* 0x000fe200078e00ff */
[----:B------:R-:W-:Y:S01]  /*09d0*/  FSEL R28, R28, RZ, P0 ;  /* 0x000000ff1c1c7208 */ /* 0x000fe20000000000 */
[----:B------:R-:W-:Y:S01]  /*09e0*/  IMAD.U32 R29, R29, 0x10000, RZ ;  /* 0x000100001d1d7824 */ /* 0x000fe200078e00ff */
[----:B------:R-:W-:Y:S02]  /*09f0*/  SEL R27, R27, RZ, P6 ;  /* 0x000000ff1b1b7207 */ /* 0x000fe40003000000 */
[----:B------:R-:W-:Y:S01]  /*0a00*/  FSEL R26, R26, RZ, P0 ;  /* 0x000000ff1a1a7208 */ /* 0x000fe20000000000 */
[----:B------:R-:W-:Y:S01]  /*0a10*/  FFMA R59, R59, R32, R28 ;  /* 0x000000203b3b7223 */ /* 0x000fe2000000001c */
[----:B------:R-:W-:-:S02]  /*0a20*/  LOP3.LUT R39, R39, 0x80000000, RZ, 0x3c, !PT ;  /* 0x8000000027277812 */ /* 0x000fc400078e3cff */
[----:B------:R-:W-:Y:S01]  /*0a30*/  IADD3 R28, R42, -0x7c, RZ ;  /* 0xffffff842a1c7810 */ /* 0x000fe20007ffe0ff */
[----:B------:R-:W-:Y:S01]  /*0a40*/  FFMA R60, R29, R27, R26 ;  /* 0x0000001b1d3c7223 */ /* 0x000fe2000000001a */
[----:B0-----:R-:W-:Y:S01]  /*0a50*/  CS2R R24, SRZ ;  /* 0x0000000000187805 */ /* 0x001fe2000001ff00 */
[----:B------:R-:W-:Y:S01]  /*0a60*/  CS2R R26, SRZ ;  /* 0x00000000001a7805 */ /* 0x000fe2000001ff00 */
[----:B------:R-:W-:Y:S01]  /*0a70*/  FFMA R39, R39, R48, RZ ;  /* 0x0000003027277223 */ /* 0x000fe200000000ff */
[----:B------:R-:W-:Y:S01]  /*0a80*/  IMAD.WIDE R28, R28, R55, c[0x0][0x170] ;  /* 0x00005c001c1c7625 */ /* 0x000fe200078e0237 */
[----:B------:R-:W-:Y:S02]  /*0a90*/  SEL R32, R31, RZ, P6 ;  /* 0x000000ff1f207207 */ /* 0x000fe40003000000 */
[----:B------:R-:W-:Y:S02]  /*0aa0*/  SEL R34, R34, RZ, P6 ;  /* 0x000000ff22227207 */ /* 0x000fe40003000000 */
[----:B------:R-:W-:Y:S01]  /*0ab0*/  FSEL R39, R39, RZ, P0 ;  /* 0x000000ff27277208 */ /* 0x000fe20000000000 */
[----:B------:R0:W4:Y:S01]  /*0ac0*/  @P4 LDG.E.EL.128 R24, [R28.64] ;  /* 0x000000041c184981 */ /* 0x000122000c2e1d00 */
[----:B------:R-:W-:-:S02]  /*0ad0*/  IMAD.U32 R58, R32, 0x10000, RZ ;  /* 0x00010000203a7824 */ /* 0x000fc400078e00ff */
[----:B------:R-:W-:Y:S02]  /*0ae0*/  IMAD R38, R38, 0x100, R49 ;  /* 0x0000010026267824 */ /* 0x000fe400078e0231 */
[----:B------:R-:W-:Y:S01]  /*0af0*/  IMAD.MOV.U32 R48, RZ, RZ, 0x4 ;  /* 0x00000004ff307424 */ /* 0x000fe200078e00ff */
[----:B------:R-:W-:Y:S01]  /*0b00*/  FFMA R58, R58, R34, R39 ;  /* 0x000000223a3a7223 */ /* 0x000fe20000000027 */
[----:B------:R-:W-:Y:S02]  /*0b10*/  CS2R R30, SRZ ;  /* 0x00000000001e7805 */ /* 0x000fe4000001ff00 */
[----:B------:R-:W-:Y:S01]  /*0b20*/  IMAD.WIDE R38, R38, R48, c[0x0][0x168] ;  /* 0x00005a0026267625 */ /* 0x000fe200078e0230 */
[----:B0-----:R-:W-:-:S06]  /*0b30*/  CS2R R28, SRZ ;  /* 0x00000000001c7805 */ /* 0x001fcc000001ff00 */
[----:B------:R3:W4:Y:S01]  /*0b40*/  @P5 LDG.E.EL.128 R28, [R38.64] ;  /* 0x00000004261c5981 */ /* 0x000722000c2e1d00 */
[----:B------:R-:W-:-:S05]  /*0b50*/  PRMT R36, R36, 0x7632, R36 ;  /* 0x0000763224247816 */ /* 0x000fca0000000024 */
[----:B------:R-:W-:-:S05]  /*0b60*/  IMAD.U32 R36, R36, 0x10000, RZ ;  /* 0x0001000024247824 */ /* 0x000fca00078e00ff */
[----:B------:R-:W-:Y:S02]  /*0b70*/  LOP3.LUT R49, R36, 0x80000000, RZ, 0x3c, !PT ;  /* 0x8000000024317812 */ /* 0x000fe400078e3cff */
[----:B------:R-:W-:Y:S02]  /*0b80*/  PRMT R37, R37, 0x7632, R37 ;  /* 0x0000763225257816 */ /* 0x000fe40000000025 */
[----:B------:R-:W-:Y:S01]  /*0b90*/  PRMT R51, R51, 0x7632, R51 ;  /* 0x0000763233337816 */ /* 0x000fe20000000033 */
[----:B------:R-:W-:Y:S01]  /*0ba0*/  FFMA R46, R49, R46, RZ ;  /* 0x0000002e312e7223 */ /* 0x000fe200000000ff */
[----:B------:R-:W-:Y:S01]  /*0bb0*/  SEL R33, R33, RZ, P6 ;  /* 0x000000ff21217207 */ /* 0x000fe20003000000 */
[----:B------:R-:W-:Y:S02]  /*0bc0*/  IMAD.U32 R34, R37, 0x10000, RZ ;  /* 0x0001000025227824 */ /* 0x000fe400078e00ff */
[----:B------:R-:W-:Y:S01]  /*0bd0*/  IMAD.U32 R51, R51, 0x10000, RZ ;  /* 0x0001000033337824 */ /* 0x000fe200078e00ff */
[----:B------:R-:W-:-:S02]  /*0be0*/  FSEL R46, R46, RZ, P0 ;  /* 0x000000ff2e2e7208 */ /* 0x000fc40000000000 */
[----:B------:R-:W-:-:S03]  /*0bf0*/  LOP3.LUT R34, R34, 0x80000000, RZ, 0x3c, !PT ;  /* 0x8000000022227812 */ /* 0x000fc600078e3cff */
[----:B------:R-:W-:Y:S02]  /*0c00*/  FFMA R57, R51, R33, R46 ;  /* 0x0000002133397223 */ /* 0x000fe4000000002e */
[----:B------:R-:W-:Y:S01]  /*0c10*/  FFMA R34, R34, R47, RZ ;  /* 0x0000002f22227223 */ /* 0x000fe200000000ff */
[----:B------:R-:W-:-:S05]  /*0c20*/  PRMT R32, R32, 0x7632, R32 ;  /* 0x0000763220207816 */ /* 0x000fca0000000020 */
[----:B------:R-:W-:Y:S01]  /*0c30*/  IMAD.U32 R37, R32, 0x10000, RZ ;  /* 0x0001000020257824 */ /* 0x000fe200078e00ff */
[----:B------:R-:W-:Y:S02]  /*0c40*/  SHF.R.S32.HI R46, RZ, 0x1f, R2 ;  /* 0x0000001fff2e7819 */ /* 0x000fe40000011402 */
[----:B------:R-:W-:Y:S02]  /*0c50*/  FSEL R34, R34, RZ, P0 ;  /* 0x000000ff22227208 */ /* 0x000fe40000000000 */
[----:B------:R-:W-:Y:S02]  /*0c60*/  ISETP.LT.AND P0, PT, R5, 0x80, !P2 ;  /* 0x000000800500780c */ /* 0x000fe40005701270 */
[----:B------:R-:W-:-:S05]  /*0c70*/  SEL R35, R35, RZ, P6 ;  /* 0x000000ff23237207 */ /* 0x000fca0003000000 */
[----:B------:R-:W-:Y:S02]  /*0c80*/  FFMA R56, R37, R35, R34 ;  /* 0x0000002325387223 */ /* 0x000fe40000000022 */
[----:B------:R-:W-:Y:S01]  /*0c90*/  CS2R R34, SRZ ;  /* 0x0000000000227805 */ /* 0x000fe2000001ff00 */
[----:B------:R-:W-:Y:S01]  /*0ca0*/  CS2R R36, SRZ ;  /* 0x0000000000247805 */ /* 0x000fe2000001ff00 */
[----:B--2---:R-:W-:Y:S02]  /*0cb0*/  SEL R33, R8, RZ, P4 ;  /* 0x000000ff08217207 */ /* 0x004fe40002000000 */
[----:B------:R-:W-:-:S03]  /*0cc0*/  SEL R47, R9, RZ, P4 ;  /* 0x000000ff092f7207 */ /* 0x000fc60002000000 */
[----:B------:R-:W-:Y:S01]  /*0cd0*/  IMAD.U32 R8, R33, 0x10000, RZ ;  /* 0x0001000021087824 */ /* 0x000fe200078e00ff */
[----:B---3--:R-:W-:Y:S01]  /*0ce0*/  SEL R39, R12, RZ, P4 ;  /* 0x000000ff0c277207 */ /* 0x008fe20002000000 */
[----:B------:R-:W-:Y:S01]  /*0cf0*/  IMAD.U32 R9, R47, 0x10000, RZ ;  /* 0x000100002f097824 */ /* 0x000fe200078e00ff */
[----:B------:R-:W-:Y:S02]  /*0d00*/  PRMT R33, R33, 0x7632, R33 ;  /* 0x0000763221217816 */ /* 0x000fe40000000021 */
[----:B------:R-:W-:Y:S02]  /*0d10*/  LOP3.LUT R8, R8, 0x80000000, RZ, 0x3c, !PT ;  /* 0x8000000008087812 */ /* 0x000fe400078e3cff */
[----:B------:R-:W-:Y:S02]  /*0d20*/  SEL R14, R14, RZ, P4 ;  /* 0x000000ff0e0e7207 */ /* 0x000fe40002000000 */
[----:B------:R-:W-:Y:S01]  /*0d30*/  LOP3.LUT R9, R9, 0x80000000, RZ, 0x3c, !PT ;  /* 0x8000000009097812 */ /* 0x000fe200078e3cff */
[----:B------:R-:W-:Y:S01]  /*0d40*/  FFMA R32, R8, R39, RZ ;  /* 0x0000002708207223 */ /* 0x000fe200000000ff */
[----:B------:R-:W-:Y:S01]  /*0d50*/  IMAD.U32 R8, R33, 0x10000, RZ ;  /* 0x0001000021087824 */ /* 0x000fe200078e00ff */
[----:B------:R-:W-:-:S02]  /*0d60*/  SEL R33, R13, RZ, P4 ;  /* 0x000000ff0d217207 */ /* 0x000fc40002000000 */
[----:B------:R-:W-:Y:S02]  /*0d70*/  FFMA R14, R9, R14, RZ ;  /* 0x0000000e090e7223 */ /* 0x000fe400000000ff */
[----:B------:R-:W-:Y:S02]  /*0d80*/  LOP3.LUT R8, R8, 0x80000000, RZ, 0x3c, !PT ;  /* 0x8000000008087812 */ /* 0x000fe400078e3cff */
[----:B-----5:R-:W-:Y:S02]  /*0d90*/  SEL R17, R17, RZ, P5 ;  /* 0x000000ff11117207 */ /* 0x020fe40002800000 */
[----:B------:R-:W-:Y:S01]  /*0da0*/  LEA.HI R12, R46, R2, RZ, 0xb ;  /* 0x000000022e0c7211 */ /* 0x000fe200078f58ff */
[----:B------:R-:W-:Y:S01]  /*0db0*/  FFMA R8, R8, R33, RZ ;  /* 0x0000002108087223 */ /* 0x000fe200000000ff */
[----:B------:R-:W-:Y:S01]  /*0dc0*/  FSEL R14, R14, RZ, P3 ;  /* 0x000000ff0e0e7208 */ /* 0x000fe20001800000 */
[----:B------:R-:W-:Y:S01]  /*0dd0*/  IMAD.U32 R13, R17, 0x10000, RZ ;  /* 0x00010000110d7824 */ /* 0x000fe200078e00ff */
[----:B------:R-:W-:-:S02]  /*0de0*/  LOP3.LUT R33, R12, 0xfff800, RZ, 0xc0, !PT ;  /* 0x00fff8000c217812 */ /* 0x000fc400078ec0ff */
[----:B------:R-:W-:Y:S02]  /*0df0*/  SEL R9, R16, RZ, P5 ;  /* 0x000000ff10097207 */ /* 0x000fe40002800000 */
[----:B------:R-:W-:-:S05]  /*0e00*/  SEL R22, R22, RZ, P5 ;  /* 0x000000ff16167207 */ /* 0x000fca0002800000 */
[----:B------:R-:W-:Y:S01]  /*0e10*/  FFMA R54, R13, R22, R14 ;  /* 0x000000160d367223 */ /* 0x000fe2000000000e */
[----:B------:R-:W-:Y:S01]  /*0e20*/  IMAD.IADD R13, R2, 0x1, -R33 ;  /* 0x00000001020d7824 */ /* 0x000fe200078e0a21 */
[----:B------:R-:W-:Y:S01]  /*0e30*/  IADD3 R16, R5, 0x80, RZ ;  /* 0x0000008005107810 */ /* 0x000fe20007ffe0ff */
[----:B------:R-:W-:Y:S01]  /*0e40*/  IMAD.U32 R55, R9, 0x10000, RZ ;  /* 0x0001000009377824 */ /* 0x000fe200078e00ff */
[----:B------:R-:W-:Y:S01]  /*0e50*/  SEL R20, R20, RZ, P5 ;  /* 0x000000ff14147207 */ /* 0x000fe20002800000 */
[----:B------:R-:W-:Y:S01]  /*0e60*/  IMAD R13, R13, 0x100, R6 ;  /* 0x000001000d0d7824 */ /* 0x000fe200078e0206 */
[----:B------:R-:W-:Y:S02]  /*0e70*/  FSEL R32, R32, RZ, P3 ;  /* 0x000000ff20207208 */ /* 0x000fe40001800000 */
[----:B------:R-:W-:Y:S01]  /*0e80*/  PRMT R9, R9, 0x7632, R9 ;  /* 0x0000763209097816 */ /* 0x000fe20000000009 */
[----:B------:R-:W-:Y:S02]  /*0e90*/  IMAD.MOV.U32 R22, RZ, RZ, 0x2 ;  /* 0x00000002ff167424 */ /* 0x000fe400078e00ff */
[----:B------:R-:W-:Y:S01]  /*0ea0*/  IMAD.IADD R12, R13, 0x1, R16 ;  /* 0x000000010d0c7824 */ /* 0x000fe200078e0210 */
[----:B------:R-:W-:Y:S01]  /*0eb0*/  FFMA R55, R55, R20, R32 ;  /* 0x0000001437377223 */ /* 0x000fe20000000020 */
[----:B------:R-:W-:Y:S01]  /*0ec0*/  IMAD.U32 R14, R9, 0x10000, RZ ;  /* 0x00010000090e7824 */ /* 0x000fe200078e00ff */
[----:B------:R-:W-:Y:S01]  /*0ed0*/  CS2R R32, SRZ ;  /* 0x0000000000207805 */ /* 0x000fe2000001ff00 */
[----:B------:R-:W-:Y:S01]  /*0ee0*/  FSEL R53, R8, RZ, P3 ;  /* 0x000000ff08357208 */ /* 0x000fe20001800000 */
[----:B------:R-:W-:Y:S01]  /*0ef0*/  IMAD.WIDE R8, R12, R22, c[0x0][0x160] ;  /* 0x000058000c087625 */ /* 0x000fe200078e0216 */
[----:B------:R-:W-:-:S02]  /*0f00*/  IADD3 R12, R7, 0x80, RZ ;  /* 0x00000080070c7810 */ /* 0x000fc40007ffe0ff */
[----:B------:R-:W-:Y:S01]  /*0f10*/  SEL R10, R10, RZ, P4 ;  /* 0x000000ff0a0a7207 */ /* 0x000fe20002000000 */
[----:B------:R-:W-:Y:S01]  /*0f20*/  CS2R R38, SRZ ;  /* 0x0000000000267805 */ /* 0x000fe2000001ff00 */
[----:B------:R0:W2:Y:S01]  /*0f30*/  @P0 LDG.E.EL.128 R32, [R8.64] ;  /* 0x0000000408200981 */ /* 0x0000a2000c2e1d00 */
[----:B------:R-:W-:Y:S02]  /*0f40*/  PRMT R47, R47, 0x7632, R47 ;  /* 0x000076322f2f7816 */ /* 0x000fe4000000002f */
[----:B------:R-:W-:Y:S01]  /*0f50*/  IMAD.U32 R13, R10, 0x10000, RZ ;  /* 0x000100000a0d7824 */ /* 0x000fe200078e00ff */
[----:B----4-:R-:W-:Y:S01]  /*0f60*/  SEL R24, R24, RZ, P4 ;  /* 0x000000ff18187207 */ /* 0x010fe20002000000 */
[----:B0-----:R-:W-:-:S03]  /*0f70*/  IMAD.WIDE R8, R12, R48, c[0x0][0x170] ;  /* 0x00005c000c087625 */ /* 0x001fc600078e0230 */
[----:B------:R-:W-:Y:S01]  /*0f80*/  LOP3.LUT R13, R13, 0x80000000, RZ, 0x3c, !PT ;  /* 0x800000000d0d7812 */ /* 0x000fe200078e3cff */
[----:B------:R-:W-:Y:S01]  /*0f90*/  IMAD.U32 R12, R47, 0x10000, RZ ;  /* 0x000100002f0c7824 */ /* 0x000fe200078e00ff */
[----:B------:R0:W3:Y:S01]  /*0fa0*/  @P0 LDG.E.EL.128 R36, [R8.64] ;  /* 0x0000000408240981 */ /* 0x0000e2000c2e1d00 */
[----:B------:R-:W-:Y:S02]  /*0fb0*/  SEL R15, R15, RZ, P4 ;  /* 0x000000ff0f0f7207 */ /* 0x000fe40002000000 */
[----:B------:R-:W-:Y:S01]  /*0fc0*/  FFMA R13, R13, R24, RZ ;  /* 0x000000180d0d7223 */ /* 0x000fe200000000ff */
[----:B------:R-:W-:Y:S02]  /*0fd0*/  LOP3.LUT R12, R12, 0x80000000, RZ, 0x3c, !PT ;  /* 0x800000000c0c7812 */ /* 0x000fe400078e3cff */
[----:B------:R-:W-:Y:S02]  /*0fe0*/  SEL R18, R18, RZ, P5 ;  /* 0x000000ff12127207 */ /* 0x000fe40002800000 */
[----:B------:R-:W-:Y:S01]  /*0ff0*/  PRMT R17, R17, 0x7632, R17 ;  /* 0x0000763211117816 */ /* 0x000fe20000000011 */
[----:B------:R-:W-:Y:S01]  /*1000*/  FFMA R12, R12, R15, RZ ;  /* 0x0000000f0c0c7223 */ /* 0x000fe200000000ff */
[----:B------:R-:W-:Y:S01]  /*1010*/  SEL R28, R28, RZ, P5 ;  /* 0x000000ff1c1c7207 */ /* 0x000fe20002800000 */
[----:B0-----:R-:W-:Y:S01]  /*1020*/  IMAD.U32 R8, R18, 0x10000, RZ ;  /* 0x0001000012087824 */ /* 0x001fe200078e00ff */
[----:B------:R-:W-:Y:S01]  /*1030*/  FSEL R13, R13, RZ, P3 ;  /* 0x000000ff0d0d7208 */ /* 0x000fe20001800000 */
[----:B------:R-:W-:Y:S01]  /*1040*/  IMAD.U32 R17, R17, 0x10000, RZ ;  /* 0x0001000011117824 */ /* 0x000fe200078e00ff */
[----:B------:R-:W-:-:S02]  /*1050*/  SEL R21, R21, RZ, P5 ;  /* 0x000000ff15157207 */ /* 0x000fc40002800000 */
[----:B------:R-:W-:Y:S01]  /*1060*/  SEL R23, R23, RZ, P5 ;  /* 0x000000ff17177207 */ /* 0x000fe20002800000 */
[----:B------:R-:W-:Y:S01]  /*1070*/  FFMA R49, R8, R28, R13 ;  /* 0x0000001c08317223 */ /* 0x000fe2000000000d */
[----:B------:R-:W-:Y:S02]  /*1080*/  FSEL R12, R12, RZ, P3 ;  /* 0x000000ff0c0c7208 */ /* 0x000fe40001800000 */
[----:B------:R-:W-:Y:S01]  /*1090*/  IADD3 R8, R7, 0x84, RZ ;  /* 0x0000008407087810 */ /* 0x000fe20007ffe0ff */
[----:B------:R-:W-:Y:S02]  /*10a0*/  FFMA R53, R14, R21, R53 ;  /* 0x000000150e357223 */ /* 0x000fe40000000035 */
[----:B------:R-:W-:Y:S01]  /*10b0*/  FFMA R51, R17, R23, R12 ;  /* 0x0000001711337223 */ /* 0x000fe2000000000c */
[----:B------:R-:W-:Y:S01]  /*10c0*/  CS2R R14, SRZ ;  /* 0x00000000000e7805 */ /* 0x000fe2000001ff00 */
[----:B------:R-:W-:Y:S01]  /*10d0*/  CS2R R12, SRZ ;  /* 0x00000000000c7805 */ /* 0x000fe2000001ff00 */
[----:B------:R-:W-:-:S05]  /*10e0*/  IMAD.WIDE R8, R8, R48, c[0x0][0x170] ;  /* 0x00005c0008087625 */ /* 0x000fca00078e0230 */
[----:B------:R0:W4:Y:S01]  /*10f0*/  @P0 LDG.E.EL.128 R12, [R8.64] ;  /* 0x00000004080c0981 */ /* 0x000122000c2e1d00 */
[----:B------:R-:W-:Y:S02]  /*1100*/  PRMT R10, R10, 0x7632, R10 ;  /* 0x000076320a0a7816 */ /* 0x000fe4000000000a */
[----:B------:R-:W-:-:S03]  /*1110*/  SEL R11, R11, RZ, P4 ;  /* 0x000000ff0b0b7207 */ /* 0x000fc60002000000 */
[----:B------:R-:W-:Y:S01]  /*1120*/  IMAD.U32 R10, R10, 0x10000, RZ ;  /* 0x000100000a0a7824 */ /* 0x000fe200078e00ff */
[----:B------:R-:W-:Y:S01]  /*1130*/  SEL R25, R25, RZ, P4 ;  /* 0x000000ff19197207 */ /* 0x000fe20002000000 */
[C---:B------:R-:W-:Y:S01]  /*1140*/  IMAD.U32 R17, R11.reuse, 0x10000, RZ ;  /* 0x000100000b117824 */ /* 0x040fe200078e00ff */
[----:B------:R-:W-:Y:S02]  /*1150*/  PRMT R11, R11, 0x7632, R11 ;  /* 0x000076320b0b7816 */ /* 0x000fe4000000000b */
[----:B0-----:R-:W-:-:S05]  /*1160*/  LOP3.LUT R8, R10, 0x80000000, RZ, 0x3c, !PT ;  /* 0x800000000a087812 */ /* 0x001fca00078e3cff */
[----:B------:R-:W-:Y:S01]  /*1170*/  FFMA R10, R8, R25, RZ ;  /* 0x00000019080a7223 */ /* 0x000fe200000000ff */
[----:B------:R-:W-:Y:S01]  /*1180*/  IMAD.U32 R8, R11, 0x10000, RZ ;  /* 0x000100000b087824 */ /* 0x000fe200078e00ff */
[----:B------:R-:W-:Y:S02]  /*1190*/  SEL R27, R27, RZ, P4 ;  /* 0x000000ff1b1b7207 */ /* 0x000fe40002000000 */
[----:B------:R-:W-:Y:S02]  /*11a0*/  SEL R19, R19, RZ, P5 ;  /* 0x000000ff13137207 */ /* 0x000fe40002800000 */
[----:B------:R-:W-:Y:S02]  /*11b0*/  LOP3.LUT R8, R8, 0x80000000, RZ, 0x3c, !PT ;  /* 0x8000000008087812 */ /* 0x000fe400078e3cff */
[----:B------:R-:W-:Y:S02]  /*11c0*/  LEA.HI R46, R46, R2, RZ, 0x9 ;  /* 0x000000022e2e7211 */ /* 0x000fe400078f48ff */
[----:B------:R-:W-:Y:S01]  /*11d0*/  LEA.HI R3, R3, R3, RZ, 0x2 ;  /* 0x0000000303037211 */ /* 0x000fe200078f10ff */
[----:B------:R-:W-:Y:S01]  /*11e0*/  FFMA R8, R8, R27, RZ ;  /* 0x0000001b08087223 */ /* 0x000fe200000000ff */
[----:B------:R-:W-:-:S02]  /*11f0*/  PRMT R11, R19, 0x7632, R11 ;  /* 0x00007632130b7816 */ /* 0x000fc4000000000b */
[----:B------:R-:W-:Y:S02]  /*1200*/  SHF.R.S32.HI R46, RZ, 0x9, R46 ;  /* 0x00000009ff2e7819 */ /* 0x000fe4000001142e */
[----:B------:R-:W-:Y:S01]  /*1210*/  LOP3.LUT R3, R3, 0xfffffffc, RZ, 0xc0, !PT ;  /* 0xfffffffc03037812 */ /* 0x000fe200078ec0ff */
[----:B------:R-:W-:Y:S01]  /*1220*/  IMAD.U32 R11, R11, 0x10000, RZ ;  /* 0x000100000b0b7824 */ /* 0x000fe200078e00ff */
[----:B------:R-:W-:Y:S02]  /*1230*/  SEL R31, R31, RZ, P5 ;  /* 0x000000ff1f1f7207 */ /* 0x000fe40002800000 */
[----:B------:R-:W-:Y:S02]  /*1240*/  FSEL R8, R8, RZ, P3 ;  /* 0x000000ff08087208 */ /* 0x000fe40001800000 */
[----:B------:R-:W-:Y:S01]  /*1250*/  SHF.R.S32.HI R20, RZ, 0x1f, R45 ;  /* 0x0000001fff147819 */ /* 0x000fe2000001142d */
[----:B------:R-:W-:Y:S02]  /*1260*/  IMAD.IADD R3, R46, 0x1, -R3 ;  /* 0x000000012e037824 */ /* 0x000fe400078e0a03 */
[----:B------:R-:W-:Y:S01]  /*1270*/  FFMA R46, R11, R31, R8 ;  /* 0x0000001f0b2e7223 */ /* 0x000fe20000000008 */
[----:B------:R-:W-:-:S02]  /*1280*/  LEA.HI R20, R20, R45, RZ, 0xb ;  /* 0x0000002d14147211 */ /* 0x000fc400078f58ff */
[----:B------:R-:W-:Y:S02]  /*1290*/  SEL R26, R26, RZ, P4 ;  /* 0x000000ff1a1a7207 */ /* 0x000fe40002000000 */
[----:B------:R-:W-:Y:S02]  /*12a0*/  LOP3.LUT R9, R17, 0x80000000, RZ, 0x3c, !PT ;  /* 0x8000000011097812 */ /* 0x000fe400078e3cff */
[----:B------:R-:W-:Y:S02]  /*12b0*/  LOP3.LUT R20, R20, 0xfff800, RZ, 0xc0, !PT ;  /* 0x00fff80014147812 */ /* 0x000fe400078ec0ff */
[----:B------:R-:W-:Y:S01]  /*12c0*/  PRMT R18, R18, 0x7632, R18 ;  /* 0x0000763212127816 */ /* 0x000fe20000000012 */
[----:B------:R-:W-:Y:S01]  /*12d0*/  FFMA R9, R9, R26, RZ ;  /* 0x0000001a09097223 */ /* 0x000fe200000000ff */
[----:B------:R-:W-:Y:S01]  /*12e0*/  SEL R29, R29, RZ, P5 ;  /* 0x000000ff1d1d7207 */ /* 0x000fe20002800000 */
[----:B------:R-:W-:Y:S01]  /*12f0*/  IMAD.IADD R20, R45, 0x1, -R20 ;  /* 0x000000012d147824 */ /* 0x000fe200078e0a14 */
[----:B------:R-:W-:Y:S01]  /*1300*/  FSEL R10, R10, RZ, P3 ;  /* 0x000000ff0a0a7208 */ /* 0x000fe20001800000 */
[----:B------:R-:W-:Y:S01]  /*1310*/  IMAD.U32 R17, R18, 0x10000, RZ ;  /* 0x0001000012117824 */ /* 0x000fe200078e00ff */
[----:B------:R-:W-:Y:S01]  /*1320*/  FSEL R9, R9, RZ, P3 ;  /* 0x000000ff09097208 */ /* 0x000fe20001800000 */
[----:B------:R-:W-:Y:S01]  /*1330*/  IMAD R21, R20, 0x100, R43 ;  /* 0x0000010014157824 */ /* 0x000fe200078e022b */
[----:B------:R-:W-:Y:S01]  /*1340*/  ISETP.LT.AND P3, PT, R5, 0x80, !P1 ;  /* 0x000000800500780c */ /* 0x000fe20004f61270 */
[----:B------:R-:W-:Y:S01]  /*1350*/  FFMA R48, R17, R29, R10 ;  /* 0x0000001d11307223 */ /* 0x000fe2000000000a */
[----:B------:R-:W-:Y:S01]  /*1360*/  SEL R30, R30, RZ, P5 ;  /* 0x000000ff1e1e7207 */ /* 0x000fe20002800000 */
[----:B------:R-:W-:-:S02]  /*1370*/  IMAD.U32 R20, R19, 0x10000, RZ ;  /* 0x0001000013147824 */ /* 0x000fc400078e00ff */
[----:B------:R-:W-:Y:S01]  /*1380*/  IMAD.IADD R16, R21, 0x1, R16 ;  /* 0x0000000115107824 */ /* 0x000fe200078e0210 */
[----:B------:R-:W-:Y:S01]  /*1390*/  CS2R R10, SRZ ;  /* 0x00000000000a7805 */ /* 0x000fe2000001ff00 */
[----:B------:R-:W-:Y:S02]  /*13a0*/  FFMA R47, R20, R30, R9 ;  /* 0x0000001e142f7223 */ /* 0x000fe40000000009 */
[----:B------:R-:W-:Y:S01]  /*13b0*/  CS2R R8, SRZ ;  /* 0x0000000000087805 */ /* 0x000fe2000001ff00 */
[C---:B------:R-:W-:Y:S02]  /*13c0*/  IADD3 R20, R42.reuse, 0x80, RZ ;  /* 0x000000802a147810 */ /* 0x040fe40007ffe0ff */
[----:B------:R-:W-:Y:S02]  /*13d0*/  IADD3 R24, R42, 0x84, RZ ;  /* 0x000000842a187810 */ /* 0x000fe40007ffe0ff */
[----:B--2---:R-:W-:Y:S02]  /*13e0*/  SEL R27, R35, RZ, P0 ;  /* 0x000000ff231b7207 */ /* 0x004fe40000000000 */
[----:B------:R-:W0:Y:S01]  /*13f0*/  S2R R35, SR_CTAID.Y ;  /* 0x0000000000237919 */ /* 0x000e220000002600 */
[----:B------:R-:W-:-:S02]  /*1400*/  SEL R32, R32, RZ, P0 ;  /* 0x000000ff20207207 */ /* 0x000fc40000000000 */
[----:B---3--:R-:W-:Y:S02]  /*1410*/  SEL R31, R36, RZ, P0 ;  /* 0x000000ff241f7207 */ /* 0x008fe40000000000 */
[----:B------:R-:W1:Y:S01]  /*1420*/  S2R R36, SR_TID.X ;  /* 0x0000000000247919 */ /* 0x000e620000002100 */
[----:B------:R-:W-:Y:S02]  /*1430*/  SEL R33, R33, RZ, P0 ;  /* 0x000000ff21217207 */ /* 0x000fe40000000000 */
[----:B------:R-:W-:Y:S02]  /*1440*/  PRMT R17, R32, 0x7632, R17 ;  /* 0x0000763220117816 */ /* 0x000fe40000000011 */
[----:B------:R-:W-:Y:S02]  /*1450*/  PRMT R18, R33, 0x7632, R18 ;  /* 0x0000763221127816 */ /* 0x000fe40000000012 */
[----:B------:R-:W-:Y:S01]  /*1460*/  SEL R26, R34, RZ, P0 ;  /* 0x000000ff221a7207 */ /* 0x000fe20000000000 */
[----:B------:R-:W-:Y:S01]  /*1470*/  IMAD.U32 R19, R17, 0x10000, RZ ;  /* 0x0001000011137824 */ /* 0x000fe200078e00ff */
[----:B------:R-:W-:Y:S01]  /*1480*/  SEL R34, R37, RZ, P0 ;  /* 0x000000ff25227207 */ /* 0x000fe20000000000 */
[----:B------:R-:W-:Y:S01]  /*1490*/  IMAD.WIDE R16, R16, R22, c[0x0][0x160] ;  /* 0x0000580010107625 */ /* 0x000fe200078e0216 */
[----:B------:R-:W-:-:S03]  /*14a0*/  SEL R28, R39, RZ, P0 ;  /* 0x000000ff271c7207 */ /* 0x000fc60000000000 */
[----:B------:R-:W-:Y:S01]  /*14b0*/  IMAD.U32 R21, R18, 0x10000, RZ ;  /* 0x0001000012157824 */ /* 0x000fe200078e00ff */
[----:B0-----:R-:W-:Y:S01]  /*14c0*/  SHF.R.S32.HI R37, RZ, 0x19, R35 ;  /* 0x00000019ff257819 */ /* 0x001fe20000011423 */
[----:B------:R-:W-:Y:S01]  /*14d0*/  IMAD.MOV.U32 R39, RZ, RZ, 0x4 ;  /* 0x00000004ff277424 */ /* 0x000fe200078e00ff */
[----:B------:R-:W-:Y:S01]  /*14e0*/  FMUL R34, R19, R34 ;  /* 0x0000002213227220 */ /* 0x000fe20000400000 */
[----:B------:R0:W2:Y:S01]  /*14f0*/  @P3 LDG.E.EL.128 R8, [R16.64] ;  /* 0x0000000410083981 */ /* 0x0000a2000c2e1d00 */
[----:B------:R-:W-:Y:S01]  /*1500*/  SEL R38, R38, RZ, P0 ;  /* 0x000000ff26267207 */ /* 0x000fe20000000000 */
[----:B------:R-:W-:Y:S01]  /*1510*/  IMAD.U32 R32, R32, 0x10000, RZ ;  /* 0x0001000020207824 */ /* 0x000fe200078e00ff */
[----:B------:R-:W-:Y:S01]  /*1520*/  FMUL R28, R21, R28 ;  /* 0x0000001c151c7220 */ /* 0x000fe20000400000 */
[----:B------:R-:W-:Y:S01]  /*1530*/  CS2R R18, SRZ ;  /* 0x0000000000127805 */ /* 0x000fe2000001ff00 */
[----:B-1----:R-:W-:Y:S02]  /*1540*/  IMAD.SHL.U32 R35, R36, 0x4, RZ ;  /* 0x0000000424237824 */ /* 0x002fe400078e00ff */
[----:B------:R-:W-:Y:S01]  /*1550*/  IMAD.U32 R33, R33, 0x10000, RZ ;  /* 0x0001000021217824 */ /* 0x000fe200078e00ff */
[----:B0-----:R-:W-:Y:S01]  /*1560*/  CS2R R16, SRZ ;  /* 0x0000000000107805 */ /* 0x001fe2000001ff00 */
[----:B----4-:R-:W-:Y:S01]  /*1570*/  SEL R23, R14, RZ, P0 ;  /* 0x000000ff0e177207 */ /* 0x010fe20000000000 */
[----:B------:R-:W-:Y:S01]  /*1580*/  IMAD.WIDE R20, R20, R39, c[0x0][0x170] ;  /* 0x00005c0014147625 */ /* 0x000fe200078e0227 */
[----:B------:R-:W-:Y:S01]  /*1590*/  FMUL R31, R32, R31 ;  /* 0x0000001f201f7220 */ /* 0x000fe20000400000 */
[----:B------:R-:W-:-:S02]  /*15a0*/  LOP3.LUT R35, R35, 0x3c, RZ, 0xc0, !PT ;  /* 0x0000003c23237812 */ /* 0x000fc400078ec0ff */
[----:B------:R-:W-:Y:S01]  /*15b0*/  IMAD.U32 R30, R27, 0x10000, RZ ;  /* 0x000100001b1e7824 */ /* 0x000fe200078e00ff */
[----:B------:R-:W-:Y:S01]  /*15c0*/  FMUL R32, R33, R38 ;  /* 0x0000002621207220 */ /* 0x000fe20000400000 */
[----:B------:R0:W3:Y:S01]  /*15d0*/  @P3 LDG.E.EL.128 R16, [R20.64] ;  /* 0x0000000414103981 */ /* 0x0000e2000c2e1d00 */
[--C-:B------:R-:W-:Y:S01]  /*15e0*/  SHF.R.U32.HI R33, RZ, 0x4, R36.reuse ;  /* 0x00000004ff217819 */ /* 0x100fe20000011624 */
[----:B------:R-:W-:Y:S01]  /*15f0*/  FMUL R30, R30, R23 ;  /* 0x000000171e1e7220 */ /* 0x000fe20000400000 */
[----:B------:R-:W-:Y:S01]  /*1600*/  SHF.R.U32.HI R36, RZ, 0x5, R36 ;  /* 0x00000005ff247819 */ /* 0x000fe20000011624 */
[----:B------:R-:W-:Y:S01]  /*1610*/  CS2R R22, SRZ ;  /* 0x0000000000167805 */ /* 0x000fe2000001ff00 */
[----:B------:R-:W-:Y:S01]  /*1620*/  IMAD.WIDE R24, R24, R39, c[0x0][0x170] ;  /* 0x00005c0018187625 */ /* 0x000fe200078e0227 */
[----:B------:R-:W-:Y:S02]  /*1630*/  SGXT R37, R37, 0x1 ;  /* 0x000000012525781a */ /* 0x000fe40000000200 */
[----:B------:R-:W-:Y:S01]  /*1640*/  LOP3.LUT R4, R4, R35, RZ, 0xfc, !PT ;  /* 0x0000002304047212 */ /* 0x000fe200078efcff */
[----:B0-----:R-:W-:Y:S01]  /*1650*/  CS2R R20, SRZ ;  /* 0x0000000000147805 */ /* 0x001fe2000001ff00 */
[----:B------:R-:W-:Y:S01]  /*1660*/  SEL R12, R12, RZ, P0 ;  /* 0x000000ff0c0c7207 */ /* 0x000fe20000000000 */
[----:B------:R-:W-:Y:S01]  /*1670*/  IMAD.U32 R29, R26, 0x10000, RZ ;  /* 0x000100001a1d7824 */ /* 0x000fe200078e00ff */
[----:B------:R-:W-:-:S02]  /*1680*/  SGXT.U32 R36, R36, 0x3 ;  /* 0x000000032424781a */ /* 0x000fc40000000000 */
[----:B------:R-:W-:Y:S01]  /*1690*/  LEA.HI R37, R37, R4, RZ, 0xb ;  /* 0x0000000425257211 */ /* 0x000fe200078f58ff */
[----:B------:R0:W4:Y:S01]  /*16a0*/  @P3 LDG.E.EL.128 R20, [R24.64] ;  /* 0x0000000418143981 */ /* 0x000122000c2e1d00 */
[----:B------:R-:W-:Y:S01]  /*16b0*/  FMUL R29, R29, R12 ;  /* 0x0000000c1d1d7220 */ /* 0x000fe20000400000 */
[----:B------:R-:W-:Y:S01]  /*16c0*/  IMAD.SHL.U32 R12, R36, 0x2, RZ ;  /* 0x00000002240c7824 */ /* 0x000fe200078e00ff */
[----:B------:R-:W-:Y:S01]  /*16d0*/  SGXT.U32 R33, R33, 0x1 ;  /* 0x000000012121781a */ /* 0x000fe20000000000 */
[----:B------:R-:W-:Y:S01]  /*16e0*/  IMAD.SHL.U32 R37, R37, 0x40, RZ ;  /* 0x0000004025257824 */ /* 0x000fe200078e00ff */
[----:B0-----:R-:W-:-:S04]  /*16f0*/  SHF.R.S32.HI R25, RZ, 0x1f, R4 ;  /* 0x0000001fff197819 */ /* 0x001fc80000011404 */
[----:B------:R-:W-:Y:S02]  /*1700*/  LEA.HI R25, R25, R4, RZ, 0x9 ;  /* 0x0000000419197211 */ /* 0x000fe400078f48ff */
[----:B------:R-:W-:Y:S02]  /*1710*/  LOP3.LUT R33, R12, R33, RZ, 0xfc, !PT ;  /* 0x000000210c217212 */ /* 0x000fe400078efcff */
[----:B------:R-:W-:Y:S02]  /*1720*/  LOP3.LUT R37, R37, 0xfffe0000, RZ, 0xc0, !PT ;  /* 0xfffe000025257812 */ /* 0x000fe400078ec0ff */
[----:B------:R-:W-:-:S04]  /*1730*/  LOP3.LUT R12, R25, 0xfffffe00, RZ, 0xc0, !PT ;  /* 0xfffffe00190c7812 */ /* 0x000fc800078ec0ff */
[----:B------:R-:W-:Y:S02]  /*1740*/  IADD3 R37, R37, R4, -R12 ;  /* 0x0000000425257210 */ /* 0x000fe40007ffe80c */
[----:B------:R-:W-:-:S04]  /*1750*/  SHF.R.S32.HI R4, RZ, 0x9, R25 ;  /* 0x00000009ff047819 */ /* 0x000fc80000011419 */
[----:B------:R-:W-:Y:S02]  /*1760*/  LOP3.LUT R4, R4, 0x80000003, RZ, 0xc0, !PT ;  /* 0x8000000304047812 */ /* 0x000fe400078ec0ff */
[----:B------:R-:W-:Y:S02]  /*1770*/  LOP3.LUT R12, R44, R33, RZ, 0xfc, !PT ;  /* 0x000000212c0c7212 */ /* 0x000fe400078efcff */
[----:B------:R-:W-:Y:S02]  /*1780*/  ISETP.NE.AND P5, PT, R4, 0x2, PT ;  /* 0x000000020400780c */ /* 0x000fe40003fa5270 */
[----:B------:R-:W-:Y:S02]  /*1790*/  PRMT R26, R26, 0x7632, R26 ;  /* 0x000076321a1a7816 */ /* 0x000fe4000000001a */
[----:B------:R-:W-:Y:S02]  /*17a0*/  PRMT R27, R27, 0x7632, R27 ;  /* 0x000076321b1b7816 */ /* 0x000fe4000000001b */
[----:B------:R-:W-:Y:S01]  /*17b0*/  ISETP.LT.AND P4, PT, R12, 0x100, !P5 ;  /* 0x000001000c00780c */ /* 0x000fe20006f81270 */
[----:B------:R-:W-:Y:S01]  /*17c0*/  IMAD.U32 R26, R26, 0x10000, RZ ;  /* 0x000100001a1a7824 */ /* 0x000fe200078e00ff */
[----:B------:R-:W-:Y:S01]  /*17d0*/  FSEL R31, R31, RZ, P0 ;  /* 0x000000ff1f1f7208 */ /* 0x000fe20000000000 */
[----:B------:R-:W-:Y:S01]  /*17e0*/  IMAD.U32 R27, R27, 0x10000, RZ ;  /* 0x000100001b1b7824 */ /* 0x000fe200078e00ff */
[----:B------:R-:W-:-:S02]  /*17f0*/  SEL R13, R13, RZ, P0 ;  /* 0x000000ff0d0d7207 */ /* 0x000fc40000000000 */
[----:B------:R-:W-:Y:S02]  /*1800*/  SEL R14, R15, RZ, P0 ;  /* 0x000000ff0f0e7207 */ /* 0x000fe40000000000 */
[----:B------:R-:W-:Y:S01]  /*1810*/  FSEL R25, R32, RZ, P0 ;  /* 0x000000ff20197208 */ /* 0x000fe20000000000 */
[----:B------:R-:W-:Y:S01]  /*1820*/  IMAD R24, R12, 0x200, R37 ;  /* 0x000002000c187824 */ /* 0x000fe200078e0225 */
[C-C-:B------:R-:W-:Y:S01]  /*1830*/  LOP3.LUT R38, R44.reuse, 0x10, R33.reuse, 0xfe, !PT ;  /* 0x000000102c267812 */ /* 0x140fe200078efe21 */
[--C-:B------:R-:W-:Y:S01]  /*1840*/  IMAD R35, R35, 0x41, R33.reuse ;  /* 0x0000004123237824 */ /* 0x100fe200078e0221 */
[----:B------:R-:W-:Y:S01]  /*1850*/  LOP3.LUT R36, R44, 0x20, R33, 0xfe, !PT ;  /* 0x000000202c247812 */ /* 0x000fe200078efe21 */
[----:B------:R-:W-:Y:S01]  /*1860*/  FADD R4, R50, R31 ;  /* 0x0000001f32047221 */ /* 0x000fe20000000000 */
[----:B------:R-:W-:Y:S01]  /*1870*/  LOP3.LUT R44, R44, 0x30, R33, 0xfe, !PT ;  /* 0x000000302c2c7812 */ /* 0x000fe200078efe21 */
[----:B------:R-:W-:Y:S01]  /*1880*/  FMUL R32, R26, R13 ;  /* 0x0000000d1a207220 */ /* 0x000fe20000400000 */
[----:B------:R-:W-:Y:S01]  /*1890*/  FMUL R33, R27, R14 ;  /* 0x0000000e1b217220 */ /* 0x000fe20000400000 */
[----:B------:R-:W-:Y:S01]  /*18a0*/  FADD R31, R52, R25 ;  /* 0x00000019341f7221 */ /* 0x000fe20000000000 */
[----:B------:R-:W-:Y:S01]  /*18b0*/  CS2R R12, SRZ ;  /* 0x00000000000c7805 */ /* 0x000fe2000001ff00 */
[----:B------:R-:W-:Y:S01]  /*18c0*/  CS2R R14, SRZ ;  /* 0x00000000000e7805 */ /* 0x000fe2000001ff00 */
[----:B------:R-:W-:-:S05]  /*18d0*/  IMAD.WIDE R24, R24, R39, c[0x0][0x178] ;  /* 0x00005e0018187625 */ /* 0x000fca00078e0227 */
[----:B------:R0:W5:Y:S01]  /*18e0*/  @P4 LDG.E.EL.128 R12, [R24.64] ;  /* 0x00000004180c4981 */ /* 0x000162000c2e1d00 */
[----:B------:R-:W-:Y:S01]  /*18f0*/  ISETP.LT.AND P6, PT, R38, 0x100, !P5 ;  /* 0x000001002600780c */ /* 0x000fe20006fc1270 */
[----:B0-----:R-:W-:Y:S01]  /*1900*/  CS2R R24, SRZ ;  /* 0x0000000000187805 */ /* 0x001fe2000001ff00 */
[----:B-----5:R-:W-:Y:S02]  /*1910*/  SEL R12, R12, RZ, P4 ;  /* 0x000000ff0c0c7207 */ /* 0x020fe40002000000 */
[----:B------:R-:W-:Y:S02]  /*1920*/  SEL R13, R13, RZ, P4 ;  /* 0x000000ff0d0d7207 */ /* 0x000fe40002000000 */
[----:B------:R-:W-:Y:S01]  /*1930*/  FSEL R26, R12, RZ, !P5 ;  /* 0x000000ff0c1a7208 */ /* 0x000fe20006800000 */
[----:B------:R-:W-:Y:S01]  /*1940*/  IMAD R12, R38, 0x200, R37 ;  /* 0x00000200260c7824 */ /* 0x000fe200078e0225 */
[----:B------:R-:W-:Y:S02]  /*1950*/  SEL R50, R14, RZ, P4 ;  /* 0x000000ff0e327207 */ /* 0x000fe40002000000 */
[----:B------:R-:W-:Y:S01]  /*1960*/  FSEL R14, R13, RZ, !P5 ;  /* 0x000000ff0d0e7208 */ /* 0x000fe20006800000 */
[----:B------:R0:W-:Y:S01]  /*1970*/  STS [R35.X4], R26 ;  /* 0x0000001a23007388 */ /* 0x0001e20000004800 */
[----:B------:R-:W-:Y:S01]  /*1980*/  IMAD.WIDE R12, R12, R39, c[0x0][0x178] ;  /* 0x00005e000c0c7625 */ /* 0x000fe200078e0227 */
[----:B0-----:R-:W-:-:S06]  /*1990*/  CS2R R26, SRZ ;  /* 0x00000000001a7805 */ /* 0x001fcc000001ff00 */
[----:B------:R0:W5:Y:S01]  /*19a0*/  @P6 LDG.E.EL.128 R24, [R12.64] ;  /* 0x000000040c186981 */ /* 0x000162000c2e1d00 */
[----:B------:R-:W-:Y:S02]  /*19b0*/  SEL R15, R15, RZ, P4 ;  /* 0x000000ff0f0f7207 */ /* 0x000fe40002000000 */
[----:B------:R-:W-:Y:S02]  /*19c0*/  FSEL R50, R50, RZ, !P5 ;  /* 0x000000ff32327208 */ /* 0x000fe40006800000 */
[----:B------:R-:W-:Y:S01]  /*19d0*/  ISETP.LT.AND P4, PT, R36, 0x100, !P5 ;  /* 0x000001002400780c */ /* 0x000fe20006f81270 */
[----:B------:R-:W-:Y:S04]  /*19e0*/  STS [R35.X4+0x104], R14 ;  /* 0x0001040e23007388 */ /* 0x000fe80000004800 */
[----:B------:R1:W-:Y:S01]  /*19f0*/  STS [R35.X4+0x208], R50 ;  /* 0x0002083223007388 */ /* 0x0003e20000004800 */
[----:B0-----:R-:W-:Y:S01]  /*1a00*/  CS2R R12, SRZ ;  /* 0x00000000000c7805 */ /* 0x001fe2000001ff00 */
[----:B-1----:R-:W-:-:S02]  /*1a10*/  FSEL R50, R15, RZ, !P5 ;  /* 0x000000ff0f327208 */ /* 0x002fc40006800000 */
[----:B------:R-:W-:Y:S01]  /*1a20*/  CS2R R14, SRZ ;  /* 0x00000000000e7805 */ /* 0x000fe2000001ff00 */
[----:B-----5:R-:W-:Y:S02]  /*1a30*/  SEL R24, R24, RZ, P6 ;  /* 0x000000ff18187207 */ /* 0x020fe40003000000 */
[----:B------:R-:W-:Y:S01]  /*1a40*/  SEL R38, R27, RZ, P6 ;  /* 0x000000ff1b267207 */ /* 0x000fe20003000000 */
[----:B------:R-:W-:Y:S01]  /*1a50*/  IMAD.MOV.U32 R27, RZ, RZ, 0x4 ;  /* 0x00000004ff1b7424 */ /* 0x000fe200078e00ff */
[----:B------:R-:W-:Y:S01]  /*1a60*/  FSEL R52, R24, RZ, !P5 ;  /* 0x000000ff18347208 */ /* 0x000fe20006800000 */
[----:B------:R-:W-:Y:S01]  /*1a70*/  IMAD R24, R36, 0x200, R37 ;  /* 0x0000020024187824 */ /* 0x000fe200078e0225 */
[----:B------:R-:W-:Y:S02]  /*1a80*/  SEL R39, R25, RZ, P6 ;  /* 0x000000ff19277207 */ /* 0x000fe40003000000 */
[----:B------:R-:W-:Y:S01]  /*1a90*/  SEL R26, R26, RZ, P6 ;  /* 0x000000ff1a1a7207 */ /* 0x000fe20003000000 */
[----:B------:R-:W-:Y:S01]  /*1aa0*/  IMAD.WIDE R24, R24, R27, c[0x0][0x178] ;  /* 0x00005e0018187625 */ /* 0x000fe200078e021b */
[----:B------:R-:W-:-:S03]  /*1ab0*/  ISETP.LT.AND P6, PT, R44, 0x100, !P5 ;  /* 0x000001002c00780c */ /* 0x000fc60006fc1270 */
[----:B------:R-:W-:Y:S01]  /*1ac0*/  IMAD R37, R44, 0x200, R37 ;  /* 0x000002002c257824 */ /* 0x000fe200078e0225 */
[----:B------:R-:W-:Y:S01]  /*1ad0*/  FSEL R44, R39, RZ, !P5 ;  /* 0x000000ff272c7208 */ /* 0x000fe20006800000 */
[----:B------:R0:W5:Y:S01]  /*1ae0*/  @P4 LDG.E.EL.128 R12, [R24.64] ;  /* 0x00000004180c4981 */ /* 0x000162000c2e1d00 */
[----:B------:R-:W-:Y:S01]  /*1af0*/  FSEL R39, R26, RZ, !P5 ;  /* 0x000000ff1a277208 */ /* 0x000fe20006800000 */
[----:B------:R-:W-:Y:S02]  /*1b00*/  IMAD.WIDE R36, R37, R27, c[0x0][0x178] ;  /* 0x00005e0025247625 */ /* 0x000fe400078e021b */
[----:B------:R-:W-:Y:S01]  /*1b10*/  CS2R R26, SRZ ;  /* 0x00000000001a7805 */ /* 0x000fe2000001ff00 */
[----:B0-----:R-:W-:-:S06]  /*1b20*/  CS2R R24, SRZ ;  /* 0x0000000000187805 */ /* 0x001fcc000001ff00 */
[----:B------:R0:W2:Y:S04]  /*1b30*/  @P6 LDG.E.EL.128 R24, [R36.64] ;  /* 0x0000000424186981 */ /* 0x0000a8000c2e1d00 */
[----:B------:R1:W-:Y:S01]  /*1b40*/  STS [R35.X4+0x30c], R50 ;  /* 0x00030c3223007388 */ /* 0x0003e20000004800 */
[--C-:B0-----:R-:W-:Y:S02]  /*1b50*/  IADD3 R36, R6, 0x20000, R7.reuse ;  /* 0x0002000006247810 */ /* 0x101fe40007ffe007 */
[----:B-1----:R-:W-:Y:S01]  /*1b60*/  FSEL R50, R38, RZ, !P5 ;  /* 0x000000ff26327208 */ /* 0x002fe20006800000 */
[----:B------:R-:W-:Y:S01]  /*1b70*/  IMAD.IADD R38, R6, 0x1, R7 ;  /* 0x0000000106267824 */ /* 0x000fe200078e0207 */
[----:B------:R-:W-:Y:S04]  /*1b80*/  STS [R35.X4+0x40], R52 ;  /* 0x0000403423007388 */ /* 0x000fe80000004800 */
[----:B------:R0:W-:Y:S04]  /*1b90*/  STS [R35.X4+0x34c], R50 ;  /* 0x00034c3223007388 */ /* 0x0001e80000004800 */
[----:B------:R1:W-:Y:S04]  /*1ba0*/  STS [R35.X4+0x144], R44 ;  /* 0x0001442c23007388 */ /* 0x0003e80000004800 */
[----:B------:R-:W-:Y:S01]  /*1bb0*/  STS [R35.X4+0x248], R39 ;  /* 0x0002482723007388 */ /* 0x000fe20000004800 */
[----:B-----5:R-:W-:-:S02]  /*1bc0*/  SEL R6, R12, RZ, P4 ;  /* 0x000000ff0c067207 */ /* 0x020fc40002000000 */
[----:B------:R-:W-:Y:S02]  /*1bd0*/  SEL R12, R13, RZ, P4 ;  /* 0x000000ff0d0c7207 */ /* 0x000fe40002000000 */
[----:B------:R-:W-:Y:S02]  /*1be0*/  SEL R14, R14, RZ, P4 ;  /* 0x000000ff0e0e7207 */ /* 0x000fe40002000000 */
[----:B------:R-:W-:Y:S02]  /*1bf0*/  SEL R15, R15, RZ, P4 ;  /* 0x000000ff0f0f7207 */ /* 0x000fe40002000000 */
[----:B------:R-:W-:Y:S02]  /*1c00*/  ISETP.GT.AND P4, PT, R3, 0x2, PT ;  /* 0x000000020300780c */ /* 0x000fe40003f84270 */
[----:B------:R-:W-:Y:S02]  /*1c10*/  FSEL R6, R6, RZ, !P5 ;  /* 0x000000ff06067208 */ /* 0x000fe40006800000 */
[----:B--2---:R-:W-:-:S02]  /*1c20*/  SEL R25, R25, RZ, P6 ;  /* 0x000000ff19197207 */ /* 0x004fc40003000000 */
[----:B------:R-:W-:Y:S02]  /*1c30*/  SEL R24, R24, RZ, P6 ;  /* 0x000000ff18187207 */ /* 0x000fe40003000000 */
[----:B------:R-:W-:Y:S02]  /*1c40*/  SEL R26, R26, RZ, P6 ;  /* 0x000000ff1a1a7207 */ /* 0x000fe40003000000 */
[----:B------:R-:W-:Y:S02]  /*1c50*/  SEL R27, R27, RZ, P6 ;  /* 0x000000ff1b1b7207 */ /* 0x000fe40003000000 */
[----:B0-----:R-:W-:Y:S02]  /*1c60*/  FSEL R50, R25, RZ, !P5 ;  /* 0x000000ff19327208 */ /* 0x001fe40006800000 */
[----:B------:R-:W-:Y:S02]  /*1c70*/  FSEL R12, R12, RZ, !P5 ;  /* 0x000000ff0c0c7208 */ /* 0x000fe40006800000 */
[----:B------:R-:W-:-:S02]  /*1c80*/  FSEL R14, R14, RZ, !P5 ;  /* 0x000000ff0e0e7208 */ /* 0x000fc40006800000 */
[----:B-1----:R-:W-:Y:S02]  /*1c90*/  FSEL R44, R15, RZ, !P5 ;  /* 0x000000ff0f2c7208 */ /* 0x002fe40006800000 */
[----:B------:R-:W-:Y:S02]  /*1ca0*/  FSEL R24, R24, RZ, !P5 ;  /* 0x000000ff18187208 */ /* 0x000fe40006800000 */
[----:B------:R-:W-:Y:S02]  /*1cb0*/  FSEL R26, R26, RZ, !P5 ;  /* 0x000000ff1a1a7208 */ /* 0x000fe40006800000 */
[----:B------:R-:W-:Y:S02]  /*1cc0*/  FSEL R52, R27, RZ, !P5 ;  /* 0x000000ff1b347208 */ /* 0x000fe40006800000 */
[----:B------:R-:W-:Y:S01]  /*1cd0*/  ISETP.LT.AND P5, PT, R5, 0x100, P4 ;  /* 0x000001000500780c */ /* 0x000fe200027a1270 */
[----:B------:R0:W-:Y:S04]  /*1ce0*/  STS [R35.X4+0x1c4], R50 ;  /* 0x0001c43223007388 */ /* 0x0001e80000004800 */
[----:B------:R1:W-:Y:S04]  /*1cf0*/  STS [R35.X4+0x184], R12 ;  /* 0x0001840c23007388 */ /* 0x0003e80000004800 */
[----:B------:R2:W-:Y:S01]  /*1d00*/  STS [R35.X4+0x288], R14 ;  /* 0x0002880e23007388 */ /* 0x0005e20000004800 */
[----:B0-----:R-:W-:-:S03]  /*1d10*/  IMAD.MOV.U32 R50, RZ, RZ, 0x2 ;  /* 0x00000002ff327424 */ /* 0x001fc600078e00ff */
[----:B------:R0:W-:Y:S01]  /*1d20*/  STS [R35.X4+0x80], R6 ;  /* 0x0000800623007388 */ /* 0x0001e20000004800 */
[----:B-1----:R-:W-:Y:S01]  /*1d30*/  CS2R R12, SRZ ;  /* 0x00000000000c7805 */ /* 0x002fe2000001ff00 */
[----:B--2---:R-:W-:Y:S02]  /*1d40*/  CS2R R14, SRZ ;  /* 0x00000000000e7805 */ /* 0x004fe4000001ff00 */
[----:B------:R-:W-:Y:S01]  /*1d50*/  STS [R35.X4+0x38c], R44 ;  /* 0x00038c2c23007388 */ /* 0x000fe20000004800 */
[----:B0-----:R-:W-:-:S03]  /*1d60*/  IMAD.WIDE R6, R38, R50, c[0x0][0x180] ;  /* 0x0000600026067625 */ /* 0x001fc600078e0232 */
[----:B------:R0:W-:Y:S04]  /*1d70*/  STS [R35.X4+0xc0], R24 ;  /* 0x0000c01823007388 */ /* 0x0001e80000004800 */
[----:B------:R-:W-:Y:S04]  /*1d80*/  STS [R35.X4+0x2c8], R26 ;  /* 0x0002c81a23007388 */ /* 0x000fe80000004800 */
[----:B------:R-:W-:Y:S01]  /*1d90*/  STS [R35.X4+0x3cc], R52 ;  /* 0x0003cc3423007388 */ /* 0x000fe20000004800 */
[----:B0-----:R-:W-:-:S03]  /*1da0*/  CS2R R24, SRZ ;  /* 0x0000000000187805 */ /* 0x001fc6000001ff00 */
[----:B------:R-:W-:Y:S06]  /*1db0*/  BAR.SYNC 0x0 ;  /* 0x0000000000007b1d */ /* 0x000fec0000000000 */
[----:B------:R0:W2:Y:S01]  /*1dc0*/  @P5 LDG.E.EL.128 R12, [R6.64] ;  /* 0x00000004060c5981 */ /* 0x0000a2000c2e1d00 */
[----:B------:R-:W-:Y:S01]  /*1dd0*/  CS2R R26, SRZ ;  /* 0x00000000001a7805 */ /* 0x000fe2000001ff00 */
[----:B0-----:R-:W-:-:S05]  /*1de0*/  IMAD.WIDE R6, R36, R50, c[0x0][0x180] ;  /* 0x0000600024067625 */ /* 0x001fca00078e0232 */
[----:B------:R-:W5:Y:S01]  /*1df0*/  @P5 LDG.E.EL.128 R24, [R6.64] ;  /* 0x0000000406185981 */ /* 0x000f62000c2e1d00 */
[----:B------:R-:W-:Y:S01]  /*1e00*/  ISETP.NE.AND P6, PT, R3, 0x2, PT ;  /* 0x000000020300780c */ /* 0x000fe20003fc5270 */
[----:B------:R-:W-:-:S05]  /*1e10*/  IMAD R0, R0, 0x41, R41 ;  /* 0x0000004100007824 */ /* 0x000fca00078e0229 */
[----:B------:R-:W0:Y:S04]  /*1e20*/  LDS R39, [R0.X4+0x14] ;  /* 0x0000140000277984 */ /* 0x000e280000004800 */
[----:B------:R-:W1:Y:S04]  /*1e30*/  LDS R41, [R0.X4+0x18] ;  /* 0x0000180000297984 */ /* 0x000e680000004800 */
[----:B------:R-:W0:Y:S01]  /*1e40*/  LDS R44, [R0.X4+0x1c] ;  /* 0x00001c00002c7984 */ /* 0x000e220000004800 */
[----:B--2---:R-:W-:Y:S02]  /*1e50*/  SEL R3, R12, RZ, P5 ;  /* 0x000000ff0c037207 */ /* 0x004fe40002800000 */
[----:B------:R-:W-:-:S02]  /*1e60*/  SEL R35, R13, RZ, P5 ;  /* 0x000000ff0d237207 */ /* 0x000fc40002800000 */
[----:B------:R-:W-:Y:S01]  /*1e70*/  SEL R14, R14, RZ, P5 ;  /* 0x000000ff0e0e7207 */ /* 0x000fe20002800000 */
[----:B------:R-:W-:Y:S01]  /*1e80*/  IMAD.U32 R13, R3, 0x10000, RZ ;  /* 0x00010000030d7824 */ /* 0x000fe200078e00ff */
[----:B------:R-:W-:Y:S01]  /*1e90*/  SEL R15, R15, RZ, P5 ;  /* 0x000000ff0f0f7207 */ /* 0x000fe20002800000 */
[----:B------:R-:W-:Y:S01]  /*1ea0*/  IMAD.U32 R36, R35, 0x10000, RZ ;  /* 0x0001000023247824 */ /* 0x000fe200078e00ff */
[----:B-----5:R-:W-:Y:S02]  /*1eb0*/  SEL R24, R24, RZ, P5 ;  /* 0x000000ff18187207 */ /* 0x020fe40002800000 */
[----:B------:R-:W-:Y:S02]  /*1ec0*/  SEL R25, R25, RZ, P5 ;  /* 0x000000ff19197207 */ /* 0x000fe40002800000 */
[----:B------:R-:W-:Y:S01]  /*1ed0*/  SEL R27, R27, RZ, P5 ;  /* 0x000000ff1b1b7207 */ /* 0x000fe20002800000 */
[----:B------:R-:W-:Y:S01]  /*1ee0*/  IMAD.U32 R12, R24, 0x10000, RZ ;  /* 0x00010000180c7824 */ /* 0x000fe200078e00ff */
[----:B------:R-:W-:Y:S01]  /*1ef0*/  SEL R26, R26, RZ, P5 ;  /* 0x000000ff1a1a7207 */ /* 0x000fe20002800000 */
[----:B------:R-:W-:Y:S01]  /*1f00*/  IMAD.U32 R7, R25, 0x10000, RZ ;  /* 0x0001000019077824 */ /* 0x000fe200078e00ff */
[----:B------:R-:W-:Y:S01]  /*1f10*/  PRMT R35, R35, 0x7632, R35 ;  /* 0x0000763223237816 */ /* 0x000fe20000000023 */
[----:B------:R-:W-:Y:S01]  /*1f20*/  FADD R6, R13, R12 ;  /* 0x0000000c0d067221 */ /* 0x000fe20000000000 */
[----:B------:R-:W-:Y:S01]  /*1f30*/  IMAD.U32 R37, R14, 0x10000, RZ ;  /* 0x000100000e257824 */ /* 0x000fe200078e00ff */
[----:B------:R-:W-:Y:S01]  /*1f40*/  FADD R7, R36, R7 ;  /* 0x0000000724077221 */ /* 0x000fe20000000000 */
[----:B------:R-:W-:Y:S01]  /*1f50*/  IMAD.U32 R36, R15, 0x10000, RZ ;  /* 0x000100000f247824 */ /* 0x000fe200078e00ff */
[----:B------:R-:W-:Y:S01]  /*1f60*/  PRMT R3, R3, 0x7632, R3 ;  /* 0x0000763203037816 */ /* 0x000fe20000000003 */
[----:B------:R-:W-:Y:S01]  /*1f70*/  IMAD.U32 R13, R27, 0x10000, RZ ;  /* 0x000100001b0d7824 */ /* 0x000fe200078e00ff */
[----:B------:R-:W-:Y:S01]  /*1f80*/  PRMT R14, R14, 0x7632, R14 ;  /* 0x000076320e0e7816 */ /* 0x000fe2000000000e */
[----:B------:R-:W-:Y:S01]  /*1f90*/  IMAD.U32 R12, R26, 0x10000, RZ ;  /* 0x000100001a0c7824 */ /* 0x000fe200078e00ff */
[----:B------:R-:W-:-:S02]  /*1fa0*/  PRMT R15, R15, 0x7632, R15 ;  /* 0x000076320f0f7816 */ /* 0x000fc4000000000f */
[----:B------:R-:W-:Y:S02]  /*1fb0*/  PRMT R24, R24, 0x7632, R24 ;  /* 0x0000763218187816 */ /* 0x000fe40000000018 */
[----:B------:R-:W-:Y:S02]  /*1fc0*/  PRMT R25, R25, 0x7632, R25 ;  /* 0x0000763219197816 */ /* 0x000fe40000000019 */
[----:B------:R-:W-:Y:S02]  /*1fd0*/  PRMT R26, R26, 0x7632, R26 ;  /* 0x000076321a1a7816 */ /* 0x000fe4000000001a */
[----:B------:R-:W-:Y:S01]  /*1fe0*/  PRMT R27, R27, 0x7632, R27 ;  /* 0x000076321b1b7816 */ /* 0x000fe2000000001b */
[----:B------:R-:W-:Y:S01]  /*1ff0*/  FADD R13, R36, R13 ;  /* 0x0000000d240d7221 */ /* 0x000fe20000000000 */
[----:B------:R-:W-:Y:S02]  /*2000*/  IMAD.U32 R36, R35, 0x10000, RZ ;  /* 0x0001000023247824 */ /* 0x000fe400078e00ff */
[----:B------:R-:W-:-:S02]  /*2010*/  IMAD.U32 R3, R3, 0x10000, RZ ;  /* 0x0001000003037824 */ /* 0x000fc400078e00ff */
[----:B------:R-:W-:Y:S02]  /*2020*/  IMAD.U32 R35, R14, 0x10000, RZ ;  /* 0x000100000e237824 */ /* 0x000fe400078e00ff */
[----:B------:R-:W-:Y:S02]  /*2030*/  IMAD.U32 R38, R15, 0x10000, RZ ;  /* 0x000100000f267824 */ /* 0x000fe400078e00ff */
[----:B------:R-:W-:Y:S02]  /*2040*/  IMAD.U32 R14, R24, 0x10000, RZ ;  /* 0x00010000180e7824 */ /* 0x000fe400078e00ff */
[----:B------:R-:W-:Y:S02]  /*2050*/  IMAD.U32 R15, R25, 0x10000, RZ ;  /* 0x00010000190f7824 */ /* 0x000fe400078e00ff */
[----:B------:R-:W-:Y:S02]  /*2060*/  IMAD.U32 R26, R26, 0x10000, RZ ;  /* 0x000100001a1a7824 */ /* 0x000fe400078e00ff */
[----:B------:R-:W-:Y:S01]  /*2070*/  IMAD.U32 R27, R27, 0x10000, RZ ;  /* 0x000100001b1b7824 */ /* 0x000fe200078e00ff */
[----:B------:R-:W-:Y:S01]  /*2080*/  FADD R12, R37, R12 ;  /* 0x0000000c250c7221 */ /* 0x000fe20000000000 */
[----:B------:R-:W-:Y:S01]  /*2090*/  FADD R14, R3, R14 ;  /* 0x0000000e030e7221 */ /* 0x000fe20000000000 */
[----:B------:R-:W-:Y:S01]  /*20a0*/  FADD R15, R36, R15 ;  /* 0x0000000f240f7221 */ /* 0x000fe20000000000 */
[----:B------:R-:W-:Y:S01]  /*20b0*/  FADD R26, R35, R26 ;  /* 0x0000001a231a7221 */ /* 0x000fe20000000000 */
[----:B------:R-:W-:Y:S01]  /*20c0*/  FADD R27, R38, R27 ;  /* 0x0000001b261b7221 */ /* 0x000fe20000000000 */
[----:B------:R-:W2:Y:S04]  /*20d0*/  LDS R3, [R0.X4] ;  /* 0x0000000000037984 */ /* 0x000ea80000004800 */
[----:B------:R-:W5:Y:S04]  /*20e0*/  LDS R35, [R0.X4+0x4] ;  /* 0x0000040000237984 */ /* 0x000f680000004800 */
[----:B------:R-:W3:Y:S04]  /*20f0*/  LDS R36, [R0.X4+0x8] ;  /* 0x0000080000247984 */ /* 0x000ee80000004800 */
[----:B------:R-:W4:Y:S04]  /*2100*/  LDS R37, [R0.X4+0xc] ;  /* 0x00000c0000257984 */ /* 0x000f280000004800 */
[----:B------:R-:W4:Y:S01]  /*2110*/  LDS R38, [R0.X4+0x10] ;  /* 0x0000100000267984 */ /* 0x000f220000004800 */
[----:B------:R-:W-:-:S02]  /*2120*/  ISETP.GT.AND P5, PT, R40, 0x2, PT ;  /* 0x000000022800780c */ /* 0x000fc40003fa4270 */
[----:B0-----:R-:W-:Y:S02]  /*2130*/  @P6 FSEL R39, R26, RZ, P4 ;  /* 0x000000ff1a276208 */ /* 0x001fe40002000000 */
[----:B-1----:R-:W-:Y:S02]  /*2140*/  @P6 FSEL R41, R13, RZ, P4 ;  /* 0x000000ff0d296208 */ /* 0x002fe40002000000 */
[----:B------:R-:W-:Y:S01]  /*2150*/  @P6 FSEL R44, R27, RZ, P4 ;  /* 0x000000ff1b2c6208 */ /* 0x000fe20002000000 */
[----:B------:R-:W-:Y:S01]  /*2160*/  CS2R R24, SRZ ;  /* 0x0000000000187805 */ /* 0x000fe2000001ff00 */
[----:B------:R-:W-:Y:S01]  /*2170*/  CS2R R26, SRZ ;  /* 0x00000000001a7805 */ /* 0x000fe2000001ff00 */
[----:B--2---:R-:W-:Y:S02]  /*2180*/  @P6 FSEL R3, R6, RZ, P4 ;  /* 0x000000ff06036208 */ /* 0x004fe40002000000 */
[----:B-----5:R-:W-:Y:S02]  /*2190*/  @P6 FSEL R35, R14, RZ, P4 ;  /* 0x000000ff0e236208 */ /* 0x020fe40002000000 */
[----:B---3--:R-:W-:-:S02]  /*21a0*/  @P6 FSEL R36, R7, RZ, P4 ;  /* 0x000000ff07246208 */ /* 0x008fc40002000000 */
[----:B----4-:R-:W-:Y:S02]  /*21b0*/  @P6 FSEL R37, R15, RZ, P4 ;  /* 0x000000ff0f256208 */ /* 0x010fe40002000000 */
[----:B------:R-:W-:Y:S02]  /*21c0*/  @P6 FSEL R38, R12, RZ, P4 ;  /* 0x000000ff0c266208 */ /* 0x000fe40002000000 */
[----:B------:R-:W-:Y:S01]  /*21d0*/  ISETP.LT.AND P6, PT, R5, 0x100, P5 ;  /* 0x000001000500780c */ /* 0x000fe20002fc1270 */
[C-C-:B------:R-:W-:Y:S01]  /*21e0*/  IMAD.IADD R6, R43.reuse, 0x1, R42.reuse ;  /* 0x000000012b067824 */ /* 0x140fe200078e022a */
[----:B------:R-:W-:Y:S01]  /*21f0*/  CS2R R12, SRZ ;  /* 0x00000000000c7805 */ /* 0x000fe2000001ff00 */
[----:B------:R-:W-:Y:S01]  /*2200*/  CS2R R14, SRZ ;  /* 0x00000000000e7805 */ /* 0x000fe2000001ff00 */
[----:B------:R-:W-:Y:S01]  /*2210*/  IADD3 R42, R43, 0x20000, R42 ;  /* 0x000200002b2a7810 */ /* 0x000fe20007ffe02a */
[----:B------:R-:W-:-:S08]  /*2220*/  IMAD.WIDE R6, R6, R50, c[0x0][0x180] ;  /* 0x0000600006067625 */ /* 0x000fd000078e0232 */
[----:B------:R0:W2:Y:S02]  /*2230*/  @P6 LDG.E.EL.128 R12, [R6.64] ;  /* 0x00000004060c6981 */ /* 0x0000a4000c2e1d00 */
[----:B0-----:R-:W-:-:S05]  /*2240*/  IMAD.WIDE R6, R42, R50, c[0x0][0x180] ;  /* 0x000060002a067625 */ /* 0x001fca00078e0232 */
[----:B------:R0:W3:Y:S01]  /*2250*/  @P6 LDG.E.EL.128 R24, [R6.64] ;  /* 0x0000000406186981 */ /* 0x0000e2000c2e1d00 */
[----:B------:R-:W-:Y:S02]  /*2260*/  FSEL R42, R29, RZ, P0 ;  /* 0x000000ff1d2a7208 */ /* 0x000fe40000000000 */
[----:B------:R-:W-:Y:S02]  /*2270*/  FSEL R29, R30, RZ, P0 ;  /* 0x000000ff1e1d7208 */ /* 0x000fe40000000000 */
[----:B------:R-:W-:Y:S02]  /*2280*/  SEL R8, R8, RZ, P3 ;  /* 0x000000ff08087207 */ /* 0x000fe40001800000 */
[----:B------:R-:W-:Y:S01]  /*2290*/  SEL R9, R9, RZ, P3 ;  /* 0x000000ff09097207 */ /* 0x000fe20001800000 */
[----:B------:R-:W-:Y:S01]  /*22a0*/  FADD R58, R58, R29 ;  /* 0x0000001d3a3a7221 */ /* 0x000fe20000000000 */
[----:B------:R-:W-:Y:S02]  /*22b0*/  FSEL R43, R28, RZ, P0 ;  /* 0x000000ff1c2b7208 */ /* 0x000fe40000000000 */
[C---:B0-----:R-:W-:Y:S01]  /*22c0*/  PRMT R6, R8.reuse, 0x7632, R6 ;  /* 0x0000763208067816 */ /* 0x041fe20000000006 */
[----:B------:R-:W-:Y:S01]  /*22d0*/  IMAD.U32 R8, R8, 0x10000, RZ ;  /* 0x0001000008087824 */ /* 0x000fe200078e00ff */
[----:B------:R-:W-:-:S02]  /*22e0*/  SEL R29, R16, RZ, P3 ;  /* 0x000000ff101d7207 */ /* 0x000fc40001800000 */
[----:B------:R-:W-:Y:S01]  /*22f0*/  SEL R28, R17, RZ, P3 ;  /* 0x000000ff111c7207 */ /* 0x000fe20001800000 */
[C---:B------:R-:W-:Y:S01]  /*2300*/  IMAD.U32 R16, R9.reuse, 0x10000, RZ ;  /* 0x0001000009107824 */ /* 0x040fe200078e00ff */
[----:B------:R-:W-:Y:S01]  /*2310*/  SEL R17, R18, RZ, P3 ;  /* 0x000000ff12117207 */ /* 0x000fe20001800000 */
[----:B------:R-:W-:Y:S01]  /*2320*/  IMAD.U32 R7, R6, 0x10000, RZ ;  /* 0x0001000006077824 */ /* 0x000fe200078e00ff */
[----:B------:R-:W-:Y:S01]  /*2330*/  FMUL R6, R8, R29 ;  /* 0x0000001d08067220 */ /* 0x000fe20000400000 */
[----:B------:R-:W-:Y:S02]  /*2340*/  PRMT R9, R9, 0x7632, R9 ;  /* 0x0000763209097816 */ /* 0x000fe40000000009 */
[----:B------:R-:W-:Y:S01]  /*2350*/  FMUL R8, R16, R17 ;  /* 0x0000001110087220 */ /* 0x000fe20000400000 */
[----:B------:R-:W-:Y:S02]  /*2360*/  FMUL R7, R7, R28 ;  /* 0x0000001c07077220 */ /* 0x000fe40000400000 */
[----:B------:R-:W-:Y:S01]  /*2370*/  IMAD.U32 R17, R9, 0x10000, RZ ;  /* 0x0001000009117824 */ /* 0x000fe200078e00ff */
[----:B------:R-:W-:-:S02]  /*2380*/  SEL R11, R11, RZ, P3 ;  /* 0x000000ff0b0b7207 */ /* 0x000fc40001800000 */
[----:B------:R-:W-:Y:S02]  /*2390*/  FSEL R9, R8, RZ, P3 ;  /* 0x000000ff08097208 */ /* 0x000fe40001800000 */
[----:B------:R-:W-:Y:S02]  /*23a0*/  SEL R10, R10, RZ, P3 ;  /* 0x000000ff0a0a7207 */ /* 0x000fe40001800000 */
[----:B------:R-:W-:Y:S01]  /*23b0*/  FSEL R8, R7, RZ, P3 ;  /* 0x000000ff07087208 */ /* 0x000fe20001800000 */
[----:B------:R-:W-:Y:S01]  /*23c0*/  FADD R54, R54, R9 ;  /* 0x0000000936367221 */ /* 0x000fe20000000000 */
[C---:B------:R-:W-:Y:S01]  /*23d0*/  IMAD.U32 R9, R11.reuse, 0x10000, RZ ;  /* 0x000100000b097824 */ /* 0x040fe200078e00ff */
[----:B------:R-:W-:Y:S01]  /*23e0*/  PRMT R11, R11, 0x7632, R11 ;  /* 0x000076320b0b7816 */ /* 0x000fe2000000000b */
[C---:B------:R-:W-:Y:S01]  /*23f0*/  IMAD.U32 R7, R10.reuse, 0x10000, RZ ;  /* 0x000100000a077824 */ /* 0x040fe200078e00ff */
[----:B------:R-:W-:Y:S01]  /*2400*/  PRMT R10, R10, 0x7632, R10 ;  /* 0x000076320a0a7816 */ /* 0x000fe2000000000a */
[----:B------:R-:W-:Y:S01]  /*2410*/  FADD R53, R53, R8 ;  /* 0x0000000835357221 */ /* 0x000fe20000000000 */
[----:B------:R-:W-:Y:S01]  /*2420*/  SEL R23, R23, RZ, P3 ;  /* 0x000000ff17177207 */ /* 0x000fe20001800000 */
[----:B------:R-:W-:Y:S01]  /*2430*/  IMAD.U32 R8, R11, 0x10000, RZ ;  /* 0x000100000b087824 */ /* 0x000fe200078e00ff */
[----:B------:R-:W-:Y:S01]  /*2440*/  SEL R21, R21, RZ, P3 ;  /* 0x000000ff15157207 */ /* 0x000fe20001800000 */
[----:B------:R-:W-:Y:S01]  /*2450*/  IMAD.U32 R10, R10, 0x10000, RZ ;  /* 0x000100000a0a7824 */ /* 0x000fe200078e00ff */
[----:B------:R-:W-:Y:S01]  /*2460*/  SEL R22, R22, RZ, P3 ;  /* 0x000000ff16167207 */ /* 0x000fe20001800000 */
[----:B------:R-:W-:Y:S01]  /*2470*/  FMUL R23, R8, R23 ;  /* 0x0000001708177220 */ /* 0x000fe20000400000 */
[----:B------:R-:W-:Y:S01]  /*2480*/  SEL R20, R20, RZ, P3 ;  /* 0x000000ff14147207 */ /* 0x000fe20001800000 */
[----:B------:R-:W-:Y:S01]  /*2490*/  FMUL R21, R10, R21 ;  /* 0x000000150a157220 */ /* 0x000fe20000400000 */
[----:B------:R-:W-:Y:S01]  /*24a0*/  FSEL R33, R33, RZ, P0 ;  /* 0x000000ff21217208 */ /* 0x000fe20000000000 */
[----:B------:R-:W-:Y:S01]  /*24b0*/  FMUL R22, R9, R22 ;  /* 0x0000001609167220 */ /* 0x000fe20000400000 */
[----:B------:R-:W-:Y:S01]  /*24c0*/  SEL R18, R19, RZ, P3 ;  /* 0x000000ff13127207 */ /* 0x000fe20001800000 */
[----:B------:R-:W-:Y:S01]  /*24d0*/  FMUL R20, R7, R20 ;  /* 0x0000001407147220 */ /* 0x000fe20000400000 */
[----:B------:R-:W-:Y:S01]  /*24e0*/  FSEL R23, R23, RZ, P3 ;  /* 0x000000ff17177208 */ /* 0x000fe20001800000 */
[----:B------:R-:W-:Y:S01]  /*24f0*/  FADD R60, R60, R43 ;  /* 0x0000002b3c3c7221 */ /* 0x000fe20000000000 */
[----:B------:R-:W-:Y:S01]  /*2500*/  FSEL R22, R22, RZ, P3 ;  /* 0x000000ff16167208 */ /* 0x000fe20001800000 */
[----:B------:R-:W-:Y:S01]  /*2510*/  FADD R56, R56, R33 ;  /* 0x0000002138387221 */ /* 0x000fe20000000000 */
[----:B------:R-:W-:-:S02]  /*2520*/  FSEL R21, R21, RZ, P3 ;  /* 0x000000ff15157208 */ /* 0x000fc40001800000 */
[----:B------:R-:W-:Y:S01]  /*2530*/  FSEL R32, R32, RZ, P0 ;  /* 0x000000ff20207208 */ /* 0x000fe20000000000 */
[----:B------:R-:W-:Y:S01]  /*2540*/  FADD R46, R46, R23 ;  /* 0x000000172e2e7221 */ /* 0x000fe20000000000 */
[----:B------:R-:W-:Y:S01]  /*2550*/  FSEL R16, R6, RZ, P3 ;  /* 0x000000ff06107208 */ /* 0x000fe20001800000 */
[----:B------:R-:W-:Y:S01]  /*2560*/  FMUL R6, R17, R18 ;  /* 0x0000001211067220 */ /* 0x000fe20000400000 */
[----:B------:R-:W-:Y:S01]  /*2570*/  FSEL R20, R20, RZ, P3 ;  /* 0x000000ff14147208 */ /* 0x000fe20001800000 */
[----:B------:R-:W-:Y:S01]  /*2580*/  FADD R47, R47, R22 ;  /* 0x000000162f2f7221 */ /* 0x000fe20000000000 */
[----:B------:R-:W-:Y:S01]  /*2590*/  FADD R4, RZ, R4 ;  /* 0x00000004ff047221 */ /* 0x000fe20000000000 */
[----:B------:R-:W-:Y:S01]  /*25a0*/  FADD R48, R48, R21 ;  /* 0x0000001530307221 */ /* 0x000fe20000000000 */
[----:B------:R-:W-:Y:S01]  /*25b0*/  FADD R18, RZ, R60 ;  /* 0x0000003cff127221 */ /* 0x000fe20000000000 */
[----:B------:R-:W-:Y:S01]  /*25c0*/  FADD R7, RZ, R56 ;  /* 0x00000038ff077221 */ /* 0x000fe20000000000 */
[----:B------:R-:W-:Y:S01]  /*25d0*/  FADD R9, RZ, R31 ;  /* 0x0000001fff097221 */ /* 0x000fe20000000000 */
[----:B------:R-:W-:Y:S01]  /*25e0*/  FADD R57, R57, R32 ;  /* 0x0000002039397221 */ /* 0x000fe20000000000 */
[----:B------:R-:W-:Y:S01]  /*25f0*/  FSEL R6, R6, RZ, P3 ;  /* 0x000000ff06067208 */ /* 0x000fe20001800000 */
[----:B------:R-:W-:Y:S01]  /*2600*/  FADD R55, R55, R16 ;  /* 0x0000001037377221 */ /* 0x000fe20000000000 */
[----:B------:R-:W-:Y:S01]  /*2610*/  FADD R49, R49, R20 ;  /* 0x0000001431317221 */ /* 0x000fe20000000000 */
[----:B------:R-:W-:Y:S01]  /*2620*/  FSEL R3, R4, R3, !P2 ;  /* 0x0000000304037208 */ /* 0x000fe20005000000 */
[----:B------:R-:W-:Y:S01]  /*2630*/  FADD R4, RZ, R57 ;  /* 0x00000039ff047221 */ /* 0x000fe20000000000 */
[----:B------:R-:W-:-:S02]  /*2640*/  FSEL R18, R18, R37, !P2 ;  /* 0x0000002512127208 */ /* 0x000fc40005000000 */
[----:B------:R-:W-:Y:S02]  /*2650*/  FSEL R44, R7, R44, !P2 ;  /* 0x0000002c072c7208 */ /* 0x000fe40005000000 */
[----:B------:R-:W-:Y:S01]  /*2660*/  FSEL R9, R9, R36, !P2 ;  /* 0x0000002409097208 */ /* 0x000fe20005000000 */
[----:B------:R-:W0:Y:S01]  /*2670*/  LDS R7, [R0.X4+0x2098] ;  /* 0x0020980000077984 */ /* 0x000e220000004800 */
[----:B------:R-:W-:Y:S01]  /*2680*/  FADD R51, R51, R6 ;  /* 0x0000000633337221 */ /* 0x000fe20000000000 */
[----:B------:R-:W-:Y:S02]  /*2690*/  FSEL R39, R4, R39, !P2 ;  /* 0x0000002704277208 */ /* 0x000fe40005000000 */
[----:B------:R-:W1:Y:S01]  /*26a0*/  LDS R6, [R0.X4+0x2080] ;  /* 0x0020800000067984 */ /* 0x000e620000004800 */
[----:B------:R-:W-:-:S03]  /*26b0*/  F2FP.BF16.PACK_AB R9, R18, R9 ;  /* 0x000000091209723e */ /* 0x000fc600000010ff */
[----:B------:R-:W-:Y:S04]  /*26c0*/  LDS R18, [R0.X4+0x2094] ;  /* 0x0020940000127984 */ /* 0x000fe80000004800 */
[----:B------:R-:W-:Y:S01]  /*26d0*/  LDS R4, [R0.X4+0x2084] ;  /* 0x0020840000047984 */ /* 0x000fe20000004800 */
[----:B------:R-:W-:Y:S01]  /*26e0*/  FSEL R34, R34, RZ, P0 ;  /* 0x000000ff22227208 */ /* 0x000fe20000000000 */
[----:B------:R-:W-:Y:S01]  /*26f0*/  FADD R59, R59, R42 ;  /* 0x0000002a3b3b7221 */ /* 0x000fe20000000000 */
[----:B------:R-:W-:-:S03]  /*2700*/  ISETP.NE.AND P0, PT, R40, 0x2, PT ;  /* 0x000000022800780c */ /* 0x000fc60003f05270 */
[----:B------:R-:W-:Y:S01]  /*2710*/  FADD R61, R61, R34 ;  /* 0x000000223d3d7221 */ /* 0x000fe20000000000 */
[----:B------:R-:W-:Y:S01]  /*2720*/  FADD R59, RZ, R59 ;  /* 0x0000003bff3b7221 */ /* 0x000fe20000000000 */
[----:B------:R-:W-:Y:S02]  /*2730*/  FADD R58, RZ, R58 ;  /* 0x0000003aff3a7221 */ /* 0x000fe40000000000 */
[----:B------:R-:W-:Y:S01]  /*2740*/  FADD R8, RZ, R61 ;  /* 0x0000003dff087221 */ /* 0x000fe20000000000 */
[----:B------:R-:W-:Y:S01]  /*2750*/  ISETP.GE.AND P4, PT, R5, 0x100, PT ;  /* 0x000001000500780c */ /* 0x000fe20003f86270 */
[----:B------:R-:W-:Y:S01]  /*2760*/  IMAD R2, R2, 0x100, R5 ;  /* 0x0000010002027824 */ /* 0x000fe200078e0205 */
[----:B------:R-:W-:Y:S02]  /*2770*/  FSEL R10, R59, R38, !P2 ;  /* 0x000000263b0a7208 */ /* 0x000fe40005000000 */
[----:B------:R-:W-:Y:S02]  /*2780*/  FSEL R8, R8, R35, !P2 ;  /* 0x0000002308087208 */ /* 0x000fe40005000000 */
[----:B------:R-:W-:-:S02]  /*2790*/  FSEL R11, R58, R41, !P2 ;  /* 0x000000293a0b7208 */ /* 0x000fc40005000000 */
[----:B------:R-:W-:Y:S01]  /*27a0*/  F2FP.BF16.PACK_AB R8, R8, R3 ;  /* 0x000000030808723e */ /* 0x000fe200000010ff */
[----:B------:R-:W-:Y:S01]  /*27b0*/  IMAD.WIDE R2, R2, R50, c[0x0][0x188] ;  /* 0x0000620002027625 */ /* 0x000fe200078e0232 */
[----:B------:R-:W-:Y:S02]  /*27c0*/  F2FP.BF16.PACK_AB R10, R39, R10 ;  /* 0x0000000a270a723e */ /* 0x000fe400000010ff */
[----:B------:R-:W-:Y:S01]  /*27d0*/  F2FP.BF16.PACK_AB R11, R44, R11 ;  /* 0x0000000b2c0b723e */ /* 0x000fe200000010ff */
[----:B------:R-:W-:Y:S01]  /*27e0*/  FADD R55, RZ, R55 ;  /* 0x00000037ff377221 */ /* 0x000fe20000000000 */
[----:B------:R-:W-:-:S03]  /*27f0*/  FADD R53, RZ, R53 ;  /* 0x00000035ff357221 */ /* 0x000fc60000000000 */
[----:B------:R4:W-:Y:S01]  /*2800*/  @!P4 STG.E.128 [R2.64], R8 ;  /* 0x000000080200c986 */ /* 0x0009e2000c101d04 */
[----:B------:R-:W-:Y:S01]  /*2810*/  IMAD R5, R45, 0x100, R5 ;  /* 0x000001002d057824 */ /* 0x000fe200078e0205 */
[----:B----4-:R-:W-:Y:S01]  /*2820*/  FADD R2, RZ, R49 ;  /* 0x00000031ff027221 */ /* 0x010fe20000000000 */
[----:B------:R-:W-:Y:S01]  /*2830*/  FADD R3, RZ, R48 ;  /* 0x00000030ff037221 */ /* 0x000fe20000000000 */
[----:B--2---:R-:W-:Y:S02]  /*2840*/  SEL R23, R14, RZ, P6 ;  /* 0x000000ff0e177207 */ /* 0x004fe40003000000 */
[----:B------:R-:W-:Y:S02]  /*2850*/  SEL R21, R12, RZ, P6 ;  /* 0x000000ff0c157207 */ /* 0x000fe40003000000 */
[----:B------:R-:W-:Y:S02]  /*2860*/  SEL R22, R13, RZ, P6 ;  /* 0x000000ff0d167207 */ /* 0x000fe40003000000 */
[----:B------:R-:W-:Y:S01]  /*2870*/  SEL R28, R15, RZ, P6 ;  /* 0x000000ff0f1c7207 */ /* 0x000fe20003000000 */
[----:B------:R-:W-:-:S02]  /*2880*/  IMAD.U32 R17, R23, 0x10000, RZ ;  /* 0x0001000017117824 */ /* 0x000fc400078e00ff */
[----:B------:R-:W-:Y:S01]  /*2890*/  IMAD.U32 R14, R21, 0x10000, RZ ;  /* 0x00010000150e7824 */ /* 0x000fe200078e00ff */
[----:B---3--:R-:W-:Y:S02]  /*28a0*/  SEL R26, R26, RZ, P6 ;  /* 0x000000ff1a1a7207 */ /* 0x008fe40003000000 */
[----:B------:R-:W-:Y:S02]  /*28b0*/  SEL R24, R24, RZ, P6 ;  /* 0x000000ff18187207 */ /* 0x000fe40003000000 */
[----:B------:R-:W-:Y:S02]  /*28c0*/  SEL R25, R25, RZ, P6 ;  /* 0x000000ff19197207 */ /* 0x000fe40003000000 */
[----:B------:R-:W-:Y:S01]  /*28d0*/  SEL R27, R27, RZ, P6 ;  /* 0x000000ff1b1b7207 */ /* 0x000fe20003000000 */
[----:B------:R-:W-:Y:S02]  /*28e0*/  IMAD.U32 R19, R28, 0x10000, RZ ;  /* 0x000100001c137824 */ /* 0x000fe400078e00ff */
[----:B------:R-:W-:-:S02]  /*28f0*/  IMAD.U32 R20, R22, 0x10000, RZ ;  /* 0x0001000016147824 */ /* 0x000fc400078e00ff */
        /* <DEDUP_REMOVED lines=8> */
[----:B------:R-:W2:Y:S04]  /*2980*/  LDS R17, [R0.X4+0x2090] ;  /* 0x0020900000117984 */ /* 0x000ea80000004800 */
[----:B------:R-:W3:Y:S04]  /*2990*/  LDS R14, [R0.X4+0x2088] ;  /* 0x00208800000e7984 */ /* 0x000ee80000004800 */
[----:B------:R-:W4:Y:S04]  /*29a0*/  LDS R19, [R0.X4+0x208c] ;  /* 0x00208c0000137984 */ /* 0x000f280000004800 */
[----:B------:R5:W2:Y:S01]  /*29b0*/  LDS R20, [R0.X4+0x209c] ;  /* 0x00209c0000147984 */ /* 0x000aa20000004800 */
[----:B------:R-:W-:-:S02]  /*29c0*/  PRMT R23, R23, 0x7632, R23 ;  /* 0x0000763217177816 */ /* 0x000fc40000000017 */
[----:B------:R-:W-:Y:S02]  /*29d0*/  PRMT R26, R26, 0x7632, R26 ;  /* 0x000076321a1a7816 */ /* 0x000fe4000000001a */
[----:B------:R-:W-:Y:S02]  /*29e0*/  PRMT R28, R28, 0x7632, R28 ;  /* 0x000076321c1c7816 */ /* 0x000fe4000000001c */
[----:B------:R-:W-:Y:S02]  /*29f0*/  PRMT R21, R21, 0x7632, R21 ;  /* 0x0000763215157816 */ /* 0x000fe40000000015 */
[----:B------:R-:W-:Y:S02]  /*2a00*/  PRMT R22, R22, 0x7632, R22 ;  /* 0x0000763216167816 */ /* 0x000fe40000000016 */
[----:B------:R-:W-:Y:S02]  /*2a10*/  PRMT R27, R27, 0x7632, R27 ;  /* 0x000076321b1b7816 */ /* 0x000fe4000000001b */
[----:B------:R-:W-:-:S02]  /*2a20*/  PRMT R24, R24, 0x7632, R24 ;  /* 0x0000763218187816 */ /* 0x000fc40000000018 */
[----:B------:R-:W-:Y:S01]  /*2a30*/  PRMT R25, R25, 0x7632, R25 ;  /* 0x0000763219197816 */ /* 0x000fe20000000019 */
[----:B------:R-:W-:Y:S02]  /*2a40*/  IMAD.U32 R23, R23, 0x10000, RZ ;  /* 0x0001000017177824 */ /* 0x000fe400078e00ff */
[----:B------:R-:W-:Y:S02]  /*2a50*/  IMAD.U32 R26, R26, 0x10000, RZ ;  /* 0x000100001a1a7824 */ /* 0x000fe400078e00ff */
[----:B------:R-:W-:Y:S02]  /*2a60*/  IMAD.U32 R28, R28, 0x10000, RZ ;  /* 0x000100001c1c7824 */ /* 0x000fe400078e00ff */
[----:B------:R-:W-:Y:S02]  /*2a70*/  IMAD.U32 R21, R21, 0x10000, RZ ;  /* 0x0001000015157824 */ /* 0x000fe400078e00ff */
[----:B------:R-:W-:Y:S02]  /*2a80*/  IMAD.U32 R22, R22, 0x10000, RZ ;  /* 0x0001000016167824 */ /* 0x000fe400078e00ff */
[----:B------:R-:W-:-:S02]  /*2a90*/  IMAD.U32 R27, R27, 0x10000, RZ ;  /* 0x000100001b1b7824 */ /* 0x000fc400078e00ff */
[----:B------:R-:W-:Y:S02]  /*2aa0*/  IMAD.U32 R24, R24, 0x10000, RZ ;  /* 0x0001000018187824 */ /* 0x000fe400078e00ff */
[----:B------:R-:W-:Y:S01]  /*2ab0*/  IMAD.U32 R25, R25, 0x10000, RZ ;  /* 0x0001000019197824 */ /* 0x000fe200078e00ff */
[----:B-----5:R-:W-:Y:S01]  /*2ac0*/  FADD R0, RZ, R47 ;  /* 0x0000002fff007221 */ /* 0x020fe20000000000 */
[----:B------:R-:W-:Y:S01]  /*2ad0*/  FADD R26, R23, R26 ;  /* 0x0000001a171a7221 */ /* 0x000fe20000000000 */
[----:B0-----:R-:W-:Y:S01]  /*2ae0*/  @P0 FSEL R7, R12, RZ, P5 ;  /* 0x000000ff0c070208 */ /* 0x001fe20002800000 */
[----:B------:R-:W-:Y:S01]  /*2af0*/  FADD R27, R28, R27 ;  /* 0x0000001b1c1b7221 */ /* 0x000fe20000000000 */
[----:B------:R-:W-:Y:S01]  /*2b00*/  FADD R24, R21, R24 ;  /* 0x0000001815187221 */ /* 0x000fe20000000000 */
[----:B------:R-:W-:Y:S01]  /*2b10*/  FADD R25, R22, R25 ;  /* 0x0000001916197221 */ /* 0x000fe20000000000 */
[----:B-1----:R-:W-:Y:S01]  /*2b20*/  @P0 FSEL R6, R13, RZ, P5 ;  /* 0x000000ff0d060208 */ /* 0x002fe20002800000 */
[----:B------:R-:W-:Y:S01]  /*2b30*/  FADD R13, RZ, R54 ;  /* 0x00000036ff0d7221 */ /* 0x000fe20000000000 */
[----:B------:R-:W-:Y:S01]  /*2b40*/  FSEL R12, R0, R7, !P1 ;  /* 0x00000007000c7208 */ /* 0x000fe20004800000 */
[----:B------:R-:W-:Y:S01]  /*2b50*/  FADD R0, RZ, R51 ;  /* 0x00000033ff007221 */ /* 0x000fe20000000000 */
[----:B--2---:R-:W-:Y:S01]  /*2b60*/  @P0 FSEL R17, R16, RZ, P5 ;  /* 0x000000ff10110208 */ /* 0x004fe20002800000 */
[----:B------:R-:W-:Y:S01]  /*2b70*/  FADD R7, RZ, R46 ;  /* 0x0000002eff077221 */ /* 0x000fe20000000000 */
[----:B------:R-:W-:-:S02]  /*2b80*/  @P0 FSEL R18, R26, RZ, P5 ;  /* 0x000000ff1a120208 */ /* 0x000fc40002800000 */
[----:B------:R-:W-:Y:S02]  /*2b90*/  @P0 FSEL R4, R24, RZ, P5 ;  /* 0x000000ff18040208 */ /* 0x000fe40002800000 */
[----:B---3--:R-:W-:Y:S02]  /*2ba0*/  @P0 FSEL R14, R15, RZ, P5 ;  /* 0x000000ff0f0e0208 */ /* 0x008fe40002800000 */
[----:B----4-:R-:W-:Y:S02]  /*2bb0*/  @P0 FSEL R19, R25, RZ, P5 ;  /* 0x000000ff19130208 */ /* 0x010fe40002800000 */
[----:B------:R-:W-:Y:S02]  /*2bc0*/  @P0 FSEL R20, R27, RZ, P5 ;  /* 0x000000ff1b140208 */ /* 0x000fe40002800000 */
[----:B------:R-:W-:Y:S02]  /*2bd0*/  FSEL R2, R2, R17, !P1 ;  /* 0x0000001102027208 */ /* 0x000fe40004800000 */
[----:B------:R-:W-:-:S02]  /*2be0*/  FSEL R3, R3, R18, !P1 ;  /* 0x0000001203037208 */ /* 0x000fc40004800000 */
[----:B------:R-:W-:Y:S02]  /*2bf0*/  FSEL R6, R55, R6, !P1 ;  /* 0x0000000637067208 */ /* 0x000fe40004800000 */
[----:B------:R-:W-:Y:S02]  /*2c00*/  FSEL R53, R53, R4, !P1 ;  /* 0x0000000435357208 */ /* 0x000fe40004800000 */
[----:B------:R-:W-:Y:S02]  /*2c10*/  FSEL R13, R13, R14, !P1 ;  /* 0x0000000e0d0d7208 */ /* 0x000fe40004800000 */
[----:B------:R-:W-:Y:S02]  /*2c20*/  FSEL R0, R0, R19, !P1 ;  /* 0x0000001300007208 */ /* 0x000fe40004800000 */
[----:B------:R-:W-:Y:S02]  /*2c30*/  FSEL R7, R7, R20, !P1 ;  /* 0x0000001407077208 */ /* 0x000fe40004800000 */
[----:B------:R-:W-:Y:S01]  /*2c40*/  F2FP.BF16.PACK_AB R10, R3, R2 ;  /* 0x00000002030a723e */ /* 0x000fe200000010ff */
[----:B------:R-:W-:Y:S01]  /*2c50*/  IMAD.WIDE R2, R5, R50, c[0x0][0x188] ;  /* 0x0000620005027625 */ /* 0x000fe200078e0232 */
[----:B------:R-:W-:-:S02]  /*2c60*/  F2FP.BF16.PACK_AB R8, R53, R6 ;  /* 0x000000063508723e */ /* 0x000fc400000010ff */
[----:B------:R-:W-:Y:S02]  /*2c70*/  F2FP.BF16.PACK_AB R9, R0, R13 ;  /* 0x0000000d0009723e */ /* 0x000fe400000010ff */
[----:B------:R-:W-:Y:S01]  /*2c80*/  F2FP.BF16.PACK_AB R11, R7, R12 ;  /* 0x0000000c070b723e */ /* 0x000fe200000010ff */
[----:B------:R-:W-:Y:S06]  /*2c90*/  @P4 EXIT ;  /* 0x000000000000494d */ /* 0x000fec0003800000 */
[----:B------:R-:W-:Y:S01]  /*2ca0*/  STG.E.128 [R2.64], R8 ;  /* 0x0000000802007986 */ /* 0x000fe2000c101d04 */
[----:B------:R-:W-:Y:S05]  /*2cb0*/  EXIT ;  /* 0x000000000000794d */ /* 0x000fea0003800000 */
.L_x_0:
[----:B------:R-:W-:-:S00]  /*2cc0*/  BRA `(.L_x_0) ;  /* 0xfffffff000007947 */ /* 0x000fc0000383ffff */
[----:B------:R-:W-:-:S00]  /*2cd0*/  NOP ;  /* 0x0000000000007918 */ /* 0x000fc00000000000 */
        /* <DEDUP_REMOVED lines=10> */
.L_x_1:


//--------------------- .nv.shared.triton__0d1d2d3d4d5d6de7de --------------------------
	.section	.nv.shared.triton__0d1d2d3d4d5d6de7de,"aw",@nobits
	.align	16
